	.target	sm_100a

	.elftype	@"ET_EXEC"


//--------------------- .note.nv.tkinfo           --------------------------
	.section	.note.nv.tkinfo,"",@"SHT_NOTE"
	.sectionflags	@"SHF_NOTE_NV_TKINFO"
	.tkinfo
        /*0018*/ 	.word	0x00000081
        /*0030*/ 	.string	""
        /*0030*/ 	.string	"ptxas-blackwell"
        /*0030*/ 	.string	"Cuda compilation tools, release 12.9, V12.9.86"
        /*0030*/ 	.string	"Build cuda_12.9.r12.9/compiler.36037853_0"
        /*0030*/ 	.string	"-v  -suppress-debug-info  -lineinfo  -arch sm_100a "



//--------------------- .note.nv.cuver            --------------------------
	.section	.note.nv.cuver,"",@"SHT_NOTE"
	.sectionflags	@"SHF_NOTE_NV_CUVER"
        /*0018*/ 	.short	0x0001
        /*001a*/ 	.short	0x0064
        /*001c*/ 	.short	0x0001
        /*001e*/ 	.short	0x0000
        /*0020*/ 	.short	0x0001
        /*0022*/ 	.short	0x0000


//--------------------- .nv.info                  --------------------------
	.section	.nv.info,"",@"SHT_CUDA_INFO"
	.align	4


	//----- nvinfo : EIATTR_REGCOUNT
	.align		4
        /*0000*/ 	.byte	0x04, 0x2f
        /*0002*/ 	.short	(.L_4 - .L_3)
	.align		4
.L_3:
        /*0004*/ 	.word	index@(gluon_tcgen05)
        /*0008*/ 	.word	0x00000047


	//----- nvinfo : EIATTR_FRAME_SIZE
	.align		4
.L_4:
        /*000c*/ 	.byte	0x04, 0x11
        /*000e*/ 	.short	(.L_6 - .L_5)
	.align		4
.L_5:
        /*0010*/ 	.word	index@($__internal_2_$__cuda_sm10x_tcgen05_guardrail_trap_unallocated_columns_being_dealloced)
        /*0014*/ 	.word	0x00000000


	//----- nvinfo : EIATTR_FRAME_SIZE
	.align		4
.L_6:
        /*0018*/ 	.byte	0x04, 0x11
        /*001a*/ 	.short	(.L_8 - .L_7)
	.align		4
.L_7:
        /*001c*/ 	.word	index@($__internal_1_$__cuda_sm10x_tcgen05_guardrail_trap_phase_invalid_during_alloc)
        /*0020*/ 	.word	0x00000000


	//----- nvinfo : EIATTR_FRAME_SIZE
	.align		4
.L_8:
        /*0024*/ 	.byte	0x04, 0x11
        /*0026*/ 	.short	(.L_10 - .L_9)
	.align		4
.L_9:
        /*0028*/ 	.word	index@($__internal_0_$__cuda_sm10x_tcgen05_guardrail_trap_col_being_dealloced_not_returned_by_alloc)
        /*002c*/ 	.word	0x00000000


	//----- nvinfo : EIATTR_FRAME_SIZE
	.align		4
.L_10:
        /*0030*/ 	.byte	0x04, 0x11
        /*0032*/ 	.short	(.L_12 - .L_11)
	.align		4
.L_11:
        /*0034*/ 	.word	index@(gluon_tcgen05)
        /*0038*/ 	.word	0x00000000


	//----- nvinfo : EIATTR_MIN_STACK_SIZE
	.align		4
.L_12:
        /*003c*/ 	.byte	0x04, 0x12
        /*003e*/ 	.short	(.L_14 - .L_13)
	.align		4
.L_13:
        /*0040*/ 	.word	index@(gluon_tcgen05)
        /*0044*/ 	.word	0x00000000
.L_14:


//--------------------- .nv.info.gluon_tcgen05    --------------------------
	.section	.nv.info.gluon_tcgen05,"",@"SHT_CUDA_INFO"
	.sectionflags	@""
	.align	4


	//----- nvinfo : EIATTR_CUDA_API_VERSION
	.align		4
        /*0000*/ 	.byte	0x04, 0x37
        /*0002*/ 	.short	(.L_16 - .L_15)
.L_15:
        /*0004*/ 	.word	0x00000081


	//----- nvinfo : EIATTR_KPARAM_INFO
	.align		4
.L_16:
        /*0008*/ 	.byte	0x04, 0x17
        /*000a*/ 	.short	(.L_18 - .L_17)
.L_17:
        /*000c*/ 	.word	0x00000000
        /*0010*/ 	.short	0x000a
        /*0012*/ 	.short	0x0048
        /*0014*/ 	.byte	0x00, 0xf4, 0x21, 0x00


	//----- nvinfo : EIATTR_KPARAM_INFO
	.align		4
.L_18:
        /*0018*/ 	.byte	0x04, 0x17
        /*001a*/ 	.short	(.L_20 - .L_19)
.L_19:
        /*001c*/ 	.word	0x00000000
        /*0020*/ 	.short	0x0009
        /*0022*/ 	.short	0x0040
        /*0024*/ 	.byte	0x00, 0xf4, 0x21, 0x00


	//----- nvinfo : EIATTR_KPARAM_INFO
	.align		4
.L_20:
        /*0028*/ 	.byte	0x04, 0x17
        /*002a*/ 	.short	(.L_22 - .L_21)
.L_21:
        /*002c*/ 	.word	0x00000000
        /*0030*/ 	.short	0x0008
        /*0032*/ 	.short	0x0038
        /*0034*/ 	.byte	0x00, 0xf0, 0x21, 0x00


	//----- nvinfo : EIATTR_KPARAM_INFO
	.align		4
.L_22:
        /*0038*/ 	.byte	0x04, 0x17
        /*003a*/ 	.short	(.L_24 - .L_23)
.L_23:
        /*003c*/ 	.word	0x00000000
        /*0040*/ 	.short	0x0007
        /*0042*/ 	.short	0x0030
        /*0044*/ 	.byte	0x00, 0xf0, 0x21, 0x00


	//----- nvinfo : EIATTR_KPARAM_INFO
	.align		4
.L_24:
        /*0048*/ 	.byte	0x04, 0x17
        /*004a*/ 	.short	(.L_26 - .L_25)
.L_25:
        /*004c*/ 	.word	0x00000000
        /*0050*/ 	.short	0x0006
        /*0052*/ 	.short	0x0028
        /*0054*/ 	.byte	0x00, 0xf0, 0x21, 0x00


	//----- nvinfo : EIATTR_KPARAM_INFO
	.align		4
.L_26:
        /*0058*/ 	.byte	0x04, 0x17
        /*005a*/ 	.short	(.L_28 - .L_27)
.L_27:
        /*005c*/ 	.word	0x00000000
        /*0060*/ 	.short	0x0005
        /*0062*/ 	.short	0x0020
        /*0064*/ 	.byte	0x00, 0xf0, 0x11, 0x00


	//----- nvinfo : EIATTR_KPARAM_INFO
	.align		4
.L_28:
        /*0068*/ 	.byte	0x04, 0x17
        /*006a*/ 	.short	(.L_30 - .L_29)
.L_29:
        /*006c*/ 	.word	0x00000000
        /*0070*/ 	.short	0x0004
        /*0072*/ 	.short	0x001c
        /*0074*/ 	.byte	0x00, 0xf0, 0x11, 0x00


	//----- nvinfo : EIATTR_KPARAM_INFO
	.align		4
.L_30:
        /*0078*/ 	.byte	0x04, 0x17
        /*007a*/ 	.short	(.L_32 - .L_31)
.L_31:
        /*007c*/ 	.word	0x00000000
        /*0080*/ 	.short	0x0003
        /*0082*/ 	.short	0x0018
        /*0084*/ 	.byte	0x00, 0xf0, 0x11, 0x00


	//----- nvinfo : EIATTR_KPARAM_INFO
	.align		4
.L_32:
        /*0088*/ 	.byte	0x04, 0x17
        /*008a*/ 	.short	(.L_34 - .L_33)
.L_33:
        /*008c*/ 	.word	0x00000000
        /*0090*/ 	.short	0x0002
        /*0092*/ 	.short	0x0010
        /*0094*/ 	.byte	0x00, 0xf4, 0x21, 0x00


	//----- nvinfo : EIATTR_KPARAM_INFO
	.align		4
.L_34:
        /*0098*/ 	.byte	0x04, 0x17
        /*009a*/ 	.short	(.L_36 - .L_35)
.L_35:
        /*009c*/ 	.word	0x00000000
        /*00a0*/ 	.short	0x0001
        /*00a2*/ 	.short	0x0008
        /*00a4*/ 	.byte	0x00, 0xf4, 0x21, 0x00


	//----- nvinfo : EIATTR_KPARAM_INFO
	.align		4
.L_36:
        /*00a8*/ 	.byte	0x04, 0x17
        /*00aa*/ 	.short	(.L_38 - .L_37)
.L_37:
        /*00ac*/ 	.word	0x00000000
        /*00b0*/ 	.short	0x0000
        /*00b2*/ 	.short	0x0000
        /*00b4*/ 	.byte	0x00, 0xf4, 0x21, 0x00


	//----- nvinfo : EIATTR_AT_ENTRY_FRAGMENTS
	.align		4
.L_38:
        /*00b8*/ 	.byte	0x04, 0x4f
        /*00ba*/ 	.short	(.L_40 - .L_39)


	//   ....[0]....
.L_39:
        /*00bc*/ 	.word	0x00000004


	//----- nvinfo : EIATTR_RESERVED_SMEM_USED
	.align		4
.L_40:
        /*00c0*/ 	.byte	0x01, 0x41
	.zero		2


	//----- nvinfo : EIATTR_SPARSE_MMA_MASK
	.align		4
        /*00c4*/ 	.byte	0x03, 0x50
        /*00c6*/ 	.short	0x0000


	//----- nvinfo : EIATTR_TCGEN05_1CTA_USED
	.align		4
        /*00c8*/ 	.byte	0x01, 0x51
	.zero		2


	//----- nvinfo : EIATTR_MAXREG_COUNT
	.align		4
        /*00cc*/ 	.byte	0x03, 0x1b
        /*00ce*/ 	.short	0x00ff


	//----- nvinfo : EIATTR_NUM_BARRIERS
	.align		4
        /*00d0*/ 	.byte	0x02, 0x4c
        /*00d2*/ 	.byte	0x01
	.zero		1


	//----- nvinfo : EIATTR_INT_WARP_WIDE_INSTR_OFFSETS
	.align		4
        /*00d4*/ 	.byte	0x04, 0x31
        /*00d6*/ 	.short	(.L_42 - .L_41)


	//   ....[0]....
.L_41:
        /*00d8*/ 	.word	0x00001760


	//   ....[1]....
        /*00dc*/ 	.word	0x00001780


	//   ....[2]....
        /*00e0*/ 	.word	0x00001800


	//   ....[3]....
        /*00e4*/ 	.word	0x00001920


	//   ....[4]....
        /*00e8*/ 	.word	0x00001990


	//   ....[5]....
        /*00ec*/ 	.word	0x000019a0


	//   ....[6]....
        /*00f0*/ 	.word	0x000019f0


	//   ....[7]....
        /*00f4*/ 	.word	0x00001d90


	//   ....[8]....
        /*00f8*/ 	.word	0x00001da0


	//   ....[9]....
        /*00fc*/ 	.word	0x00001f00


	//   ....[10]....
        /*0100*/ 	.word	0x00001f50


	//   ....[11]....
        /*0104*/ 	.word	0x00001f60


	//   ....[12]....
        /*0108*/ 	.word	0x00001fa0


	//   ....[13]....
        /*010c*/ 	.word	0x000021f0


	//   ....[14]....
        /*0110*/ 	.word	0x00002200


	//   ....[15]....
        /*0114*/ 	.word	0x000023f0


	//   ....[16]....
        /*0118*/ 	.word	0x00002400


	//   ....[17]....
        /*011c*/ 	.word	0x000028f0


	//   ....[18]....
        /*0120*/ 	.word	0x00002940


	//----- nvinfo : EIATTR_COOP_GROUP_MASK_REGIDS
	.align		4
.L_42:
        /*0124*/ 	.byte	0x04, 0x29
        /*0126*/ 	.short	(.L_44 - .L_43)


	//   ....[0]....
.L_43:
        /*0128*/ 	.word	0xffffffff


	//   ....[1]....
        /*012c*/ 	.word	0xffffffff


	//   ....[2]....
        /*0130*/ 	.word	0xffffffff


	//   ....[3]....
        /*0134*/ 	.word	0xffffffff


	//   ....[4]....
        /*0138*/ 	.word	0xffffffff


	//   ....[5]....
        /*013c*/ 	.word	0xffffffff


	//   ....[6]....
        /*0140*/ 	.word	0xffffffff


	//   ....[7]....
        /*0144*/ 	.word	0xffffffff


	//   ....[8]....
        /*0148*/ 	.word	0xffffffff


	//   ....[9]....
        /*014c*/ 	.word	0xffffffff


	//----- nvinfo : EIATTR_COOP_GROUP_INSTR_OFFSETS
	.align		4
.L_44:
        /*0150*/ 	.byte	0x04, 0x28
        /*0152*/ 	.short	(.L_46 - .L_45)


	//   ....[0]....
.L_45:
        /*0154*/ 	.word	0x00000050


	//   ....[1]....
        /*0158*/ 	.word	0x00000310


	//   ....[2]....
        /*015c*/ 	.word	0x00000500


	//   ....[3]....
        /*0160*/ 	.word	0x000009a0


	//   ....[4]....
        /*0164*/ 	.word	0x00000ae0


	//   ....[5]....
        /*0168*/ 	.word	0x00000fe0


	//   ....[6]....
        /*016c*/ 	.word	0x00001120


	//   ....[7]....
        /*0170*/ 	.word	0x00001610


	//   ....[8]....
        /*0174*/ 	.word	0x00002780


	//   ....[9]....
        /*0178*/ 	.word	0x000029f0


	//----- nvinfo : EIATTR_VRC_CTA_INIT_COUNT
	.align		4
.L_46:
        /*017c*/ 	.byte	0x02, 0x4a
        /*017e*/ 	.byte	0x80
	.zero		1


	//----- nvinfo : EIATTR_MBARRIER_INSTR_OFFSETS
	.align		4
        /*0180*/ 	.byte	0x04, 0x39
        /*0182*/ 	.short	(.L_48 - .L_47)


	//   ....[0]....
.L_47:
        /*0184*/ 	.word	0x00001820
        /*0188*/ 	.word	0x000000ff
        /*018c*/ 	.word	0x0000c000
        /*0190*/ 	.short	0x0100
        /*0192*/ 	.byte	0x08
	.zero		1


	//   ....[1]....
        /*0194*/ 	.word	0x00001830
        /*0198*/ 	.word	0x000000ff
        /*019c*/ 	.word	0x0000c010
        /*01a0*/ 	.short	0x0100
        /*01a2*/ 	.byte	0x08
	.zero		1


	//   ....[2]....
        /*01a4*/ 	.word	0x00001b90
        /*01a8*/ 	.word	0x000000ff
        /*01ac*/ 	.word	0x0000c000
        /*01b0*/ 	.short	0x010a
        /*01b2*/ 	.byte	0x08
	.zero		1


	//   ....[3]....
        /*01b4*/ 	.word	0x00001df0
        /*01b8*/ 	.word	0x000000ff
        /*01bc*/ 	.word	0x0000c010
        /*01c0*/ 	.short	0x010a
        /*01c2*/ 	.byte	0x08
	.zero		1


	//   ....[4]....
        /*01c4*/ 	.word	0x00002010
        /*01c8*/ 	.word	0x000000ff
        /*01cc*/ 	.word	0x0000c000
        /*01d0*/ 	.short	0x010a
        /*01d2*/ 	.byte	0x08
	.zero		1


	//   ....[5]....
        /*01d4*/ 	.word	0x00002240
        /*01d8*/ 	.word	0x000000ff
        /*01dc*/ 	.word	0x0000c010
        /*01e0*/ 	.short	0x010a
        /*01e2*/ 	.byte	0x08
	.zero		1


	//   ....[6]....
        /*01e4*/ 	.word	0x000022d0
        /*01e8*/ 	.word	0x000000ff
        /*01ec*/ 	.word	0x0000c000
        /*01f0*/ 	.short	0x0108
        /*01f2*/ 	.byte	0x08
	.zero		1


	//   ....[7]....
        /*01f4*/ 	.word	0x000022e0
        /*01f8*/ 	.word	0x000000ff
        /*01fc*/ 	.word	0x0000c010
        /*0200*/ 	.short	0x0108
        /*0202*/ 	.byte	0x08
	.zero		1


	//   ....[8]....
        /*0204*/ 	.word	0x00002a10
        /*0208*/ 	.word	0x000000ff
        /*020c*/ 	.word	0x0000c000
        /*0210*/ 	.short	0x010a
        /*0212*/ 	.byte	0x08
	.zero		1


	//   ....[9]....
        /*0214*/ 	.word	0x00002a40
        /*0218*/ 	.word	0x000000ff
        /*021c*/ 	.word	0x0000c010
        /*0220*/ 	.short	0x010a
        /*0222*/ 	.byte	0x08
	.zero		1


	//   ....[10]....
        /*0224*/ 	.word	0x00002a70
        /*0228*/ 	.word	0x000000ff
        /*022c*/ 	.word	0x0000c000
        /*0230*/ 	.short	0x010a
        /*0232*/ 	.byte	0x08
	.zero		1


	//   ....[11]....
        /*0234*/ 	.word	0x00002aa0
        /*0238*/ 	.word	0x000000ff
        /*023c*/ 	.word	0x0000c010
        /*0240*/ 	.short	0x010a
        /*0242*/ 	.byte	0x08
	.zero		1


	//----- nvinfo : EIATTR_NUM_MBARRIERS
	.align		4
.L_48:
        /*0244*/ 	.byte	0x03, 0x38
        /*0246*/ 	.short	0x0002


	//----- nvinfo : EIATTR_EXIT_INSTR_OFFSETS
	.align		4
        /*0248*/ 	.byte	0x04, 0x1c
        /*024a*/ 	.short	(.L_50 - .L_49)


	//   ....[0]....
.L_49:
        /*024c*/ 	.word	0x00002a00


	//----- nvinfo : EIATTR_REQNTID
	.align		4
.L_50:
        /*0250*/ 	.byte	0x04, 0x10
        /*0252*/ 	.short	(.L_52 - .L_51)
.L_51:
        /*0254*/ 	.word	0x00000080
        /*0258*/ 	.word	0x00000001
        /*025c*/ 	.word	0x00000001


	//----- nvinfo : EIATTR_CRS_STACK_SIZE
	.align		4
.L_52:
        /*0260*/ 	.byte	0x04, 0x1e
        /*0262*/ 	.short	(.L_54 - .L_53)
.L_53:
        /*0264*/ 	.word	0x00000000


	//----- nvinfo : EIATTR_CBANK_PARAM_SIZE
	.align		4
.L_54:
        /*0268*/ 	.byte	0x03, 0x19
        /*026a*/ 	.short	0x0050


	//----- nvinfo : EIATTR_PARAM_CBANK
	.align		4
        /*026c*/ 	.byte	0x04, 0x0a
        /*026e*/ 	.short	(.L_56 - .L_55)
	.align		4
.L_55:
        /*0270*/ 	.word	index@(.nv.constant0.gluon_tcgen05)
        /*0274*/ 	.short	0x0380
        /*0276*/ 	.short	0x0050


	//----- nvinfo : EIATTR_SW_WAR
	.align		4
.L_56:
        /*0278*/ 	.byte	0x04, 0x36
        /*027a*/ 	.short	(.L_58 - .L_57)
.L_57:
        /*027c*/ 	.word	0x00000008
.L_58:


//--------------------- .nv.compat                --------------------------
	.section	.nv.compat,"",@"SHT_CUDA_COMPAT_INFO"
	.align	4
        /*0000*/ 	.byte	0x02, 0x02, 0x02, 0x00, 0x02, 0x05, 0x05, 0x00, 0x02, 0x03, 0x03, 0x00, 0x02, 0x06, 0x01, 0x00


//--------------------- .nv.callgraph             --------------------------
	.section	.nv.callgraph,"",@"SHT_CUDA_CALLGRAPH"
	.align	4
	.sectionentsize	8
	.align		4
        /*0000*/ 	.word	0x00000000
	.align		4
        /*0004*/ 	.word	0xffffffff
	.align		4
        /*0008*/ 	.word	0x00000000
	.align		4
        /*000c*/ 	.word	0xfffffffe
	.align		4
        /*0010*/ 	.word	0x00000000
	.align		4
        /*0014*/ 	.word	0xfffffffd
	.align		4
        /*0018*/ 	.word	0x00000000
	.align		4
        /*001c*/ 	.word	0xfffffffc


//--------------------- .text.gluon_tcgen05       --------------------------
	.section	.text.gluon_tcgen05,"ax",@progbits
	.align	128
        .global         gluon_tcgen05
        .type           gluon_tcgen05,@function
        .size           gluon_tcgen05,(.L_x_73 - gluon_tcgen05)
        .other          gluon_tcgen05,@"STO_CUDA_ENTRY STV_DEFAULT"
gluon_tcgen05:
.text.gluon_tcgen05:
[----:B------:R-:W1:Y:S01]  /*0000*/  LDC R1, c[0x0][0x37c] ;  /* 0x0000df00ff017b82 */ /* 0x000e620000000800 */
[----:B------:R-:W2:Y:S02]  /*0010*/  S2R R0, SR_TID.X ;  /* 0x0000000000007919 */ /* 0x000ea40000002100 */
[----:B--2---:R-:W-:-:S13]  /*0020*/  ISETP.GE.U32.AND P2, PT, R0, 0x20, PT ;  /* 0x000000200000780c */ /* 0x004fda0003f46070 */
[----:B------:R-:W-:Y:S05]  /*0030*/  @P2 BRA `(.L_x_0) ;  /* 0x0000000000b82947 */ /* 0x000fea0003800000 */
[----:B------:R-:W2:Y:S01]  /*0040*/  S2UR UR6, SR_CgaCtaId ;  /* 0x00000000000679c3 */ /* 0x000ea20000008800 */
[----:B------:R-:W-:Y:S01]  /*0050*/  NOP ;  /* 0x0000000000007918 */ /* 0x000fe20000000000 */
[----:B------:R-:W-:Y:S02]  /*0060*/  UMOV UR4, 0x40 ;  /* 0x0000004000047882 */ /* 0x000fe40000000000 */
[----:B--2---:R-:W-:-:S09]  /*0070*/  ULEA UR4, UR6, UR4, 0x18 ;  /* 0x0000000406047291 */ /* 0x004fd2000f8ec0ff */
[----:B------:R-:W2:Y:S01]  /*0080*/  LDS.U8 R2, [UR4] ;  /* 0x00000004ff027984 */ /* 0x000ea20008000000 */
[----:B------:R-:W-:Y:S02]  /*0090*/  UMOV UR4, 0x400 ;  /* 0x0000040000047882 */ /* 0x000fe40000000000 */
[----:B------:R-:W-:Y:S01]  /*00a0*/  ULEA UR4, UR6, UR4, 0x18 ;  /* 0x0000000406047291 */ /* 0x000fe2000f8ec0ff */
[----:B--2---:R-:W-:-:S13]  /*00b0*/  ISETP.NE.AND P0, PT, R2, RZ, PT ;  /* 0x000000ff0200720c */ /* 0x004fda0003f05270 */
[----:B------:R-:W-:Y:S05]  /*00c0*/  @P0 BRA `(.L_x_1) ;  /* 0x00000000007c0947 */ /* 0x000fea0003800000 */
[----:B------:R-:W-:-:S13]  /*00d0*/  ELECT P0, URZ, PT ;  /* 0x0000000000ff782f */ /* 0x000fda0003800000 */
[----:B------:R-:W-:Y:S05]  /*00e0*/  @!P0 BRA `(.L_x_2) ;  /* 0x0000000000848947 */ /* 0x000fea0003800000 */
[----:B------:R-:W-:Y:S01]  /*00f0*/  UMOV UR5, 0x2 ;  /* 0x0000000200057882 */ /* 0x000fe20000000000 */
[----:B------:R-:W-:Y:S02]  /*0100*/  IMAD.MOV.U32 R5, RZ, RZ, 0x1 ;  /* 0x00000001ff057424 */ /* 0x000fe400078e00ff */
[----:B------:R-:W-:Y:S02]  /*0110*/  IMAD.MOV.U32 R3, RZ, RZ, 0x3 ;  /* 0x00000003ff037424 */ /* 0x000fe400078e00ff */
[----:B------:R-:W-:Y:S04]  /*0120*/  DEPBAR.LE SB2, 0x36 ;  /* 0x0000ad800000791a */ /* 0x000fe80000000000 */
[----:B------:R-:W2:Y:S02]  /*0130*/  UTCATOMSWS.FIND_AND_SET.ALIGN UP0, UR5, UR5 ;  /* 0x00000005000575e3 */ /* 0x000ea40008000800 */
[----:B--2---:R-:W-:-:S04]  /*0140*/  PLOP3.LUT P0, PT, PT, PT, UP0, 0x80, 0x8 ;  /* 0x000000000008781c */ /* 0x004fc80003f0f008 */
[----:B------:R-:W-:-:S04]  /*0150*/  SEL R2, RZ, 0xffffffff, !P0 ;  /* 0xffffffffff027807 */ /* 0x000fc80004000000 */
[----:B------:R-:W-:Y:S01]  /*0160*/  ISETP.NE.AND P0, PT, R2, RZ, PT ;  /* 0x000000ff0200720c */ /* 0x000fe20003f05270 */
[----:B------:R-:W-:-:S12]  /*0170*/  IMAD.U32 R2, RZ, RZ, UR5 ;  /* 0x00000005ff027e24 */ /* 0x000fd8000f8e00ff */
[----:B------:R-:W-:Y:S05]  /*0180*/  @P0 BRA `(.L_x_3) ;  /* 0x0000000000240947 */ /* 0x000fea0003800000 */
.L_x_4:
[----:B------:R-:W-:Y:S05]  /*0190*/  NANOSLEEP 0x64 ;  /* 0x000000640000795d */ /* 0x000fea0003800000 */
[----:B------:R-:W-:-:S05]  /*01a0*/  UMOV UR5, 0x2 ;  /* 0x0000000200057882 */ /* 0x000fca0000000000 */
[----:B------:R-:W-:Y:S04]  /*01b0*/  DEPBAR.LE SB2, 0x36 ;  /* 0x0000ad800000791a */ /* 0x000fe80000000000 */
[----:B------:R-:W2:Y:S02]  /*01c0*/  UTCATOMSWS.FIND_AND_SET.ALIGN UP0, UR5, UR5 ;  /* 0x00000005000575e3 */ /* 0x000ea40008000800 */
[----:B--2---:R-:W-:-:S04]  /*01d0*/  PLOP3.LUT P0, PT, PT, PT, UP0, 0x80, 0x8 ;  /* 0x000000000008781c */ /* 0x004fc80003f0f008 */
[----:B------:R-:W-:-:S04]  /*01e0*/  SEL R2, RZ, 0xffffffff, !P0 ;  /* 0xffffffffff027807 */ /* 0x000fc80004000000 */
[----:B------:R-:W-:Y:S01]  /*01f0*/  ISETP.NE.AND P0, PT, R2, RZ, PT ;  /* 0x000000ff0200720c */ /* 0x000fe20003f05270 */
[----:B------:R-:W-:-:S12]  /*0200*/  IMAD.U32 R2, RZ, RZ, UR5 ;  /* 0x00000005ff027e24 */ /* 0x000fd8000f8e00ff */
[----:B------:R-:W-:Y:S05]  /*0210*/  @!P0 BRA `(.L_x_4) ;  /* 0xfffffffc00dc8947 */ /* 0x000fea000383ffff */
.L_x_3:
[C---:B------:R-:W-:Y:S01]  /*0220*/  VIADD R4, R2.reuse, 0x10 ;  /* 0x0000001002047836 */ /* 0x040fe20000000000 */
[----:B------:R-:W-:Y:S01]  /*0230*/  UMOV UR5, 0x50 ;  /* 0x0000005000057882 */ /* 0x000fe20000000000 */
[----:B------:R-:W-:Y:S01]  /*0240*/  SHF.L.U32 R3, R3, R2, RZ ;  /* 0x0000000203037219 */ /* 0x000fe200000006ff */
[----:B------:R-:W-:Y:S01]  /*0250*/  ULEA UR5, UR6, UR5, 0x18 ;  /* 0x0000000506057291 */ /* 0x000fe2000f8ec0ff */
[----:B------:R-:W-:Y:S01]  /*0260*/  IMAD.SHL.U32 R2, R2, 0x20, RZ ;  /* 0x0000002002027824 */ /* 0x000fe200078e00ff */
[----:B------:R-:W-:-:S04]  /*0270*/  SHF.L.U32 R4, R5, R4, RZ ;  /* 0x0000000405047219 */ /* 0x000fc800000006ff */
[----:B------:R-:W-:-:S05]  /*0280*/  LOP3.LUT R3, R4, R3, RZ, 0xfc, !PT ;  /* 0x0000000304037212 */ /* 0x000fca00078efcff */
[----:B------:R2:W-:Y:S04]  /*0290*/  ATOMS.OR RZ, [UR5], R3 ;  /* 0x00000003ffff798c */ /* 0x0005e8000b000005 */
[----:B------:R2:W-:Y:S01]  /*02a0*/  STS [UR4], R2 ;  /* 0x00000002ff007988 */ /* 0x0005e20008000804 */
[----:B------:R-:W-:Y:S05]  /*02b0*/  BRA `(.L_x_2) ;  /* 0x0000000000107947 */ /* 0x000fea0003800000 */
.L_x_1:
[----:B------:R-:W-:Y:S01]  /*02c0*/  IMAD.MOV.U32 R3, RZ, RZ, -0x1 ;  /* 0xffffffffff037424 */ /* 0x000fe200078e00ff */
[----:B------:R-:W-:-:S04]  /*02d0*/  MOV R2, 0x300 ;  /* 0x0000030000027802 */ /* 0x000fc80000000f00 */
[----:B------:R2:W-:Y:S03]  /*02e0*/  STS [UR4], R3 ;  /* 0x00000003ff007988 */ /* 0x0005e60008000804 */
[----:B-12---:R-:W-:Y:S05]  /*02f0*/  CALL.REL.NOINC `($__internal_1_$__cuda_sm10x_tcgen05_guardrail_trap_phase_invalid_during_alloc) ;  /* 0x0000002800007944 */ /* 0x006fea0003c00000 */
.L_x_2:
[----:B------:R-:W-:Y:S05]  /*0300*/  WARPSYNC.ALL ;  /* 0x0000000000007948 */ /* 0x000fea0003800000 */
[----:B------:R-:W-:Y:S01]  /*0310*/  NOP ;  /* 0x0000000000007918 */ /* 0x000fe20000000000 */
.L_x_0:
[----:B------:R-:W3:Y:S08]  /*0320*/  S2UR UR4, SR_CgaCtaId ;  /* 0x00000000000479c3 */ /* 0x000ef00000008800 */
[----:B------:R-:W-:Y:S01]  /*0330*/  BAR.SYNC.DEFER_BLOCKING 0x0 ;  /* 0x0000000000007b1d */ /* 0x000fe20000010000 */
[----:B------:R-:W-:-:S05]  /*0340*/  LOP3.LUT R68, R0, 0x7f, RZ, 0xc0, !PT ;  /* 0x0000007f00447812 */ /* 0x000fca00078ec0ff */
[----:B------:R-:W-:Y:S02]  /*0350*/  UMOV UR8, 0x400 ;  /* 0x0000040000087882 */ /* 0x000fe40000000000 */
[----:B--2---:R-:W2:Y:S08]  /*0360*/  LDC R3, c[0x0][0x398] ;  /* 0x0000e600ff037b82 */ /* 0x004eb00000000800 */
[----:B------:R-:W4:Y:S01]  /*0370*/  LDC R10, c[0x0][0x3a0] ;  /* 0x0000e800ff0a7b82 */ /* 0x000f220000000800 */
[----:B---3--:R-:W-:-:S07]  /*0380*/  ULEA UR8, UR4, UR8, 0x18 ;  /* 0x0000000804087291 */ /* 0x008fce000f8ec0ff */
[----:B------:R-:W3:Y:S02]  /*0390*/  S2UR UR15, SR_CTAID.Y ;  /* 0x00000000000f79c3 */ /* 0x000ee40000002600 */
[----:B------:R-:W5:Y:S06]  /*03a0*/  LDS R4, [UR8] ;  /* 0x00000008ff047984 */ /* 0x000f6c0008000800 */
[----:B------:R-:W-:Y:S06]  /*03b0*/  BAR.SYNC.DEFER_BLOCKING 0x0 ;  /* 0x0000000000007b1d */ /* 0x000fec0000010000 */
[----:B------:R-:W-:Y:S05]  /*03c0*/  @P2 BRA `(.L_x_5) ;  /* 0x0000000000182947 */ /* 0x000fea0003800000 */
[----:B------:R-:W-:Y:S01]  /*03d0*/  ELECT P0, URZ, PT ;  /* 0x0000000000ff782f */ /* 0x000fe20003800000 */
[----:B------:R-:W-:Y:S01]  /*03e0*/  IMAD.MOV.U32 R2, RZ, RZ, 0x1 ;  /* 0x00000001ff027424 */ /* 0x000fe200078e00ff */
[----:B------:R-:W-:Y:S01]  /*03f0*/  UMOV UR5, 0x40 ;  /* 0x0000004000057882 */ /* 0x000fe20000000000 */
[----:B------:R-:W-:Y:S01]  /*0400*/  UVIRTCOUNT.DEALLOC.SMPOOL 0x80 ;  /* 0x000000800000784c */ /* 0x000fe20000000000 */
[----:B------:R-:W-:-:S09]  /*0410*/  ULEA UR5, UR4, UR5, 0x18 ;  /* 0x0000000504057291 */ /* 0x000fd2000f8ec0ff */
[----:B------:R5:W-:Y:S03]  /*0420*/  @P0 STS.U8 [UR5], R2 ;  /* 0x00000002ff000988 */ /* 0x000be60008000005 */
.L_x_5:
[----:B------:R-:W5:Y:S01]  /*0430*/  S2UR UR4, SR_CTAID.Z ;  /* 0x00000000000479c3 */ /* 0x000f620000002700 */
[----:B------:R-:W4:Y:S01]  /*0440*/  LDCU UR5, c[0x0][0x370] ;  /* 0x00006e00ff0577ac */ /* 0x000f220008000800 */
[C---:B------:R-:W-:Y:S01]  /*0450*/  ISETP.GE.U32.AND P0, PT, R68.reuse, 0x20, PT ;  /* 0x000000204400780c */ /* 0x040fe20003f06070 */
[----:B--2--5:R-:W-:Y:S01]  /*0460*/  VIADD R2, R3, 0xffffffff ;  /* 0xffffffff03027836 */ /* 0x024fe20000000000 */
[C---:B------:R-:W-:Y:S01]  /*0470*/  ISETP.NE.U32.AND P3, PT, R68.reuse, RZ, PT ;  /* 0x000000ff4400720c */ /* 0x040fe20003f65070 */
[----:B------:R-:W2:Y:S01]  /*0480*/  LDCU UR6, c[0x0][0x374] ;  /* 0x00006e80ff0677ac */ /* 0x000ea20008000800 */
[----:B------:R-:W-:Y:S01]  /*0490*/  LEA R11, R68, UR8, 0x2 ;  /* 0x00000008440b7c11 */ /* 0x000fe2000f8e10ff */
[----:B----4-:R-:W-:Y:S01]  /*04a0*/  VIADD R12, R10, 0xffffffff ;  /* 0xffffffff0a0c7836 */ /* 0x010fe20000000000 */
[----:B------:R-:W4:Y:S01]  /*04b0*/  S2UR UR31, SR_CTAID.X ;  /* 0x00000000001f79c3 */ /* 0x000f220000002500 */
[----:B------:R-:W5:Y:S01]  /*04c0*/  LDCU.64 UR16, c[0x0][0x3c0] ;  /* 0x00007800ff1077ac */ /* 0x000f620008000a00 */
[----:B------:R-:W-:Y:S01]  /*04d0*/  R2UR UR32, R4 ;  /* 0x00000000042072ca */ /* 0x000fe200000e0000 */
[----:B------:R-:W-:Y:S04]  /*04e0*/  BSSY.RECONVERGENT B0, `(.L_x_6) ;  /* 0x0000011000007945 */ /* 0x000fe80003800200 */
[----:B------:R3:W-:Y:S01]  /*04f0*/  @!P0 STS [R11], RZ ;  /* 0x000000ff0b008388 */ /* 0x0007e20000000800 */
[----:B------:R-:W-:-:S03]  /*0500*/  NOP ;  /* 0x0000000000007918 */ /* 0x000fc60000000000 */
[----:B------:R3:W-:Y:S02]  /*0510*/  @!P3 STS [UR8+0x24], R2 ;  /* 0x00002402ff00b988 */ /* 0x0007e40008000808 */
[----:B--23--:R-:W-:Y:S02]  /*0520*/  UIMAD UR4, UR4, UR6, UR15 ;  /* 0x00000006040472a4 */ /* 0x00cfe4000f8e020f */
[----:B------:R2:W-:Y:S02]  /*0530*/  @!P3 STS [UR8+0x20], R12 ;  /* 0x0000200cff00b988 */ /* 0x0005e40008000808 */
[----:B----4-:R-:W-:-:S04]  /*0540*/  UIMAD UR4, UR4, UR5, UR31 ;  /* 0x00000005040472a4 */ /* 0x010fc8000f8e021f */
[----:B------:R-:W-:-:S04]  /*0550*/  UIMAD UR4, UR4, 0x180, URZ ;  /* 0x00000180040478a4 */ /* 0x000fc8000f8e02ff */
[----:B-----5:R-:W-:-:S04]  /*0560*/  UIADD3 UR10, UP0, UPT, UR4, UR16, URZ ;  /* 0x00000010040a7290 */ /* 0x020fc8000ff1e0ff */
[----:B------:R-:W-:Y:S01]  /*0570*/  ULEA.HI.X.SX32 UR11, UR4, UR17, 0x1, UP0 ;  /* 0x00000011040b7291 */ /* 0x000fe200080f0eff */
[----:B--2---:R-:W-:Y:S11]  /*0580*/  @P3 BRA `(.L_x_7) ;  /* 0x0000000000183947 */ /* 0x004ff60003800000 */
[----:B------:R-:W2:Y:S01]  /*0590*/  LDS R3, [UR8+0x8] ;  /* 0x00000808ff037984 */ /* 0x000ea20008000800 */
[----:B------:R-:W3:Y:S01]  /*05a0*/  LDC.64 R6, c[0x0][0x380] ;  /* 0x0000e000ff067b82 */ /* 0x000ee20000000a00 */
[----:B------:R-:W-:Y:S02]  /*05b0*/  IMAD.MOV.U32 R4, RZ, RZ, 0x70 ;  /* 0x00000070ff047424 */ /* 0x000fe400078e00ff */
[----:B---3--:R3:W-:Y:S03]  /*05c0*/  STS.64 [UR8], R6 ;  /* 0x00000006ff007988 */ /* 0x0087e60008000a08 */
[----:B--2---:R-:W-:-:S05]  /*05d0*/  LOP3.LUT R3, R3, 0x10, R4, 0xd8, !PT ;  /* 0x0000001003037812 */ /* 0x004fca00078ed804 */
[----:B------:R3:W-:Y:S02]  /*05e0*/  STS [UR8+0x8], R3 ;  /* 0x00000803ff007988 */ /* 0x0007e40008000808 */
.L_x_7:
[----:B------:R-:W-:Y:S05]  /*05f0*/  BSYNC.RECONVERGENT B0 ;  /* 0x0000000000007941 */ /* 0x000fea0003800200 */
.L_x_6:
[----:B------:R-:W-:Y:S04]  /*0600*/  BSSY.RECONVERGENT B0, `(.L_x_8) ;  /* 0x000000a000007945 */ /* 0x000fe80003800200 */
[----:B------:R-:W-:Y:S05]  /*0610*/  @P3 BRA `(.L_x_9) ;  /* 0x0000000000203947 */ /* 0x000fea0003800000 */
[----:B---3--:R-:W2:Y:S01]  /*0620*/  LDS R3, [UR8+0x34] ;  /* 0x00003408ff037984 */ /* 0x008ea20008000800 */
[----:B------:R-:W-:Y:S02]  /*0630*/  IMAD.MOV.U32 R4, RZ, RZ, 0x3f000000 ;  /* 0x3f000000ff047424 */ /* 0x000fe400078e00ff */
[----:B------:R-:W-:Y:S01]  /*0640*/  @!P3 IMAD.MOV.U32 R5, RZ, RZ, 0x7f ;  /* 0x0000007fff05b424 */ /* 0x000fe200078e00ff */
[----:B------:R-:W3:Y:S02]  /*0650*/  @!P3 LDS R6, [UR8+0x38] ;  /* 0x00003808ff06b984 */ /* 0x000ee40008000800 */
[----:B--2---:R-:W-:Y:S02]  /*0660*/  LOP3.LUT R3, R3, 0xff000000, R4, 0xb8, !PT ;  /* 0xff00000003037812 */ /* 0x004fe400078eb804 */
[----:B---3--:R-:W-:-:S03]  /*0670*/  @!P3 LOP3.LUT R4, R6, 0xff, R5, 0xb8, !PT ;  /* 0x000000ff0604b812 */ /* 0x008fc600078eb805 */
[----:B------:R2:W-:Y:S04]  /*0680*/  STS [UR8+0x34], R3 ;  /* 0x00003403ff007988 */ /* 0x0005e80008000808 */
[----:B------:R2:W-:Y:S02]  /*0690*/  @!P3 STS [UR8+0x38], R4 ;  /* 0x00003804ff00b988 */ /* 0x0005e40008000808 */
.L_x_9:
[----:B------:R-:W-:Y:S05]  /*06a0*/  BSYNC.RECONVERGENT B0 ;  /* 0x0000000000007941 */ /* 0x000fea0003800200 */
.L_x_8:
[----:B------:R-:W-:Y:S04]  /*06b0*/  BSSY.RECONVERGENT B0, `(.L_x_10) ;  /* 0x000000e000007945 */ /* 0x000fe80003800200 */
[----:B------:R-:W-:Y:S05]  /*06c0*/  @P3 BRA `(.L_x_11) ;  /* 0x0000000000303947 */ /* 0x000fea0003800000 */
[----:B--2---:R-:W2:Y:S01]  /*06d0*/  LDS R4, [UR8+0x34] ;  /* 0x00003408ff047984 */ /* 0x004ea20008000800 */
[----:B------:R-:W4:Y:S03]  /*06e0*/  LDC.64 R8, c[0x0][0x3a8] ;  /* 0x0000ea00ff087b82 */ /* 0x000f260000000a00 */
[----:B---3--:R-:W3:Y:S01]  /*06f0*/  LDS R3, [UR8+0x1c] ;  /* 0x00001c08ff037984 */ /* 0x008ee20008000800 */
[C---:B----4-:R-:W-:Y:S01]  /*0700*/  SHF.L.U64.HI R6, R8.reuse, 0x1, R9 ;  /* 0x0000000108067819 */ /* 0x050fe20000010209 */
[----:B------:R-:W-:-:S03]  /*0710*/  IMAD.SHL.U32 R5, R8, 0x2, RZ ;  /* 0x0000000208057824 */ /* 0x000fc600078e00ff */
[--C-:B------:R-:W-:Y:S02]  /*0720*/  SHF.R.U32.HI R8, RZ, 0x4, R6.reuse ;  /* 0x00000004ff087819 */ /* 0x100fe40000011606 */
[----:B------:R-:W-:-:S05]  /*0730*/  SHF.R.U64 R5, R5, 0x4, R6 ;  /* 0x0000000405057819 */ /* 0x000fca0000001206 */
[----:B------:R4:W-:Y:S01]  /*0740*/  STS [UR8+0xc], R5 ;  /* 0x00000c05ff007988 */ /* 0x0009e20008000808 */
[----:B--2---:R-:W-:Y:S02]  /*0750*/  LOP3.LUT R4, R4, 0x7, RZ, 0xb8, !PT ;  /* 0x0000000704047812 */ /* 0x004fe400078eb8ff */
[----:B---3--:R-:W-:-:S03]  /*0760*/  LOP3.LUT R3, R3, 0xf, R8, 0xb8, !PT ;  /* 0x0000000f03037812 */ /* 0x008fc600078eb808 */
[----:B------:R4:W-:Y:S04]  /*0770*/  STS [UR8+0x34], R4 ;  /* 0x00003404ff007988 */ /* 0x0009e80008000808 */
[----:B------:R4:W-:Y:S02]  /*0780*/  STS [UR8+0x1c], R3 ;  /* 0x00001c03ff007988 */ /* 0x0009e40008000808 */
.L_x_11:
[----:B------:R-:W-:Y:S05]  /*0790*/  BSYNC.RECONVERGENT B0 ;  /* 0x0000000000007941 */ /* 0x000fea0003800200 */
.L_x_10:
[----:B------:R-:W-:Y:S04]  /*07a0*/  BSSY.RECONVERGENT B1, `(.L_x_12) ;  /* 0x000001a000017945 */ /* 0x000fe80003800200 */
[----:B------:R-:W-:Y:S04]  /*07b0*/  BSSY.RELIABLE B0, `(.L_x_13) ;  /* 0x0000015000007945 */ /* 0x000fe80003800100 */
[----:B------:R-:W-:Y:S05]  /*07c0*/  @P3 BRA `(.L_x_14) ;  /* 0x0000000000203947 */ /* 0x000fea0003800000 */
[----:B--234-:R-:W2:Y:S02]  /*07d0*/  LDS R3, [UR8+0x34] ;  /* 0x00003408ff037984 */ /* 0x01cea40008000800 */
[----:B--2---:R-:W-:-:S05]  /*07e0*/  LOP3.LUT R3, R3, 0x38, RZ, 0xb8, !PT ;  /* 0x0000003803037812 */ /* 0x004fca00078eb8ff */
[----:B------:R2:W-:Y:S01]  /*07f0*/  STS [UR8+0x34], R3 ;  /* 0x00003403ff007988 */ /* 0x0005e20008000808 */
[----:B------:R-:W-:Y:S05]  /*0800*/  @P3 BRA `(.L_x_15) ;  /* 0x0000000000203947 */ /* 0x000fea0003800000 */
[----:B--2---:R-:W2:Y:S01]  /*0810*/  LDS R3, [UR8+0x8] ;  /* 0x00000808ff037984 */ /* 0x004ea20008000800 */
[----:B------:R-:W-:-:S05]  /*0820*/  IMAD.MOV.U32 R4, RZ, RZ, 0x780 ;  /* 0x00000780ff047424 */ /* 0x000fca00078e00ff */
[----:B--2---:R-:W-:-:S05]  /*0830*/  LOP3.LUT R3, R3, 0x300, R4, 0xd8, !PT ;  /* 0x0000030003037812 */ /* 0x004fca00078ed804 */
[----:B------:R5:W-:Y:S02]  /*0840*/  STS [UR8+0x8], R3 ;  /* 0x00000803ff007988 */ /* 0x000be40008000808 */
.L_x_14:
[----:B------:R-:W-:Y:S05]  /*0850*/  @P3 BRA `(.L_x_16) ;  /* 0x0000000000283947 */ /* 0x000fea0003800000 */
[----:B--2345:R-:W2:Y:S02]  /*0860*/  LDS R3, [UR8+0x8] ;  /* 0x00000808ff037984 */ /* 0x03cea40008000800 */
[----:B--2---:R-:W-:-:S05]  /*0870*/  LOP3.LUT R3, R3, 0x1800, RZ, 0xb8, !PT ;  /* 0x0000180003037812 */ /* 0x004fca00078eb8ff */
[----:B------:R3:W-:Y:S02]  /*0880*/  STS [UR8+0x8], R3 ;  /* 0x00000803ff007988 */ /* 0x0007e40008000808 */
.L_x_15:
[----:B------:R-:W-:Y:S05]  /*0890*/  @P3 BREAK.RELIABLE B0 ;  /* 0x0000000000003942 */ /* 0x000fea0003800100 */
[----:B------:R-:W-:Y:S05]  /*08a0*/  @P3 BRA `(.L_x_17) ;  /* 0x0000000000243947 */ /* 0x000fea0003800000 */
[----:B------:R-:W4:Y:S01]  /*08b0*/  LDS R4, [UR8+0x8] ;  /* 0x00000808ff047984 */ /* 0x000f220008000800 */
[----:B--23--:R-:W-:-:S05]  /*08c0*/  IMAD.MOV.U32 R3, RZ, RZ, 0x6000 ;  /* 0x00006000ff037424 */ /* 0x00cfca00078e00ff */
[----:B----4-:R-:W-:-:S04]  /*08d0*/  LOP3.LUT R3, R4, 0x6000, R3, 0xd8, !PT ;  /* 0x0000600004037812 */ /* 0x010fc800078ed803 */
[----:B------:R-:W-:-:S05]  /*08e0*/  LOP3.LUT R3, R3, 0x400000, RZ, 0xb8, !PT ;  /* 0x0040000003037812 */ /* 0x000fca00078eb8ff */
[----:B------:R2:W-:Y:S02]  /*08f0*/  STS [UR8+0x8], R3 ;  /* 0x00000803ff007988 */ /* 0x0005e40008000808 */
.L_x_16:
[----:B------:R-:W-:Y:S05]  /*0900*/  BSYNC.RELIABLE B0 ;  /* 0x0000000000007941 */ /* 0x000fea0003800100 */
.L_x_13:
[----:B--2345:R-:W2:Y:S02]  /*0910*/  @!P3 LDS R3, [UR8+0x8] ;  /* 0x00000808ff03b984 */ /* 0x03cea40008000800 */
[----:B--2---:R-:W-:-:S05]  /*0920*/  @!P3 LOP3.LUT R3, R3, 0x8000, RZ, 0xb8, !PT ;  /* 0x000080000303b812 */ /* 0x004fca00078eb8ff */
[----:B------:R4:W-:Y:S02]  /*0930*/  @!P3 STS [UR8+0x8], R3 ;  /* 0x00000803ff00b988 */ /* 0x0009e40008000808 */
.L_x_17:
[----:B------:R-:W-:Y:S05]  /*0940*/  BSYNC.RECONVERGENT B1 ;  /* 0x0000000000017941 */ /* 0x000fea0003800200 */
.L_x_12:
[----:B------:R-:W-:Y:S05]  /*0950*/  WARPSYNC.ALL ;  /* 0x0000000000007948 */ /* 0x000fea0003800000 */
[----:B------:R-:W-:Y:S01]  /*0960*/  NOP ;  /* 0x0000000000007918 */ /* 0x000fe20000000000 */
[----:B------:R-:W-:Y:S05]  /*0970*/  @P0 BRA `(.L_x_18) ;  /* 0x0000000000300947 */ /* 0x000fea0003800000 */
[----:B--234-:R-:W2:Y:S01]  /*0980*/  S2R R3, SR_LANEID ;  /* 0x0000000000037919 */ /* 0x01cea20000000000 */
[----:B------:R-:W-:Y:S05]  /*0990*/  WARPSYNC.ALL ;  /* 0x0000000000007948 */ /* 0x000fea0003800000 */
[----:B------:R-:W-:Y:S01]  /*09a0*/  NOP ;  /* 0x0000000000007918 */ /* 0x000fe20000000000 */
[----:B--2---:R-:W-:-:S05]  /*09b0*/  IMAD.SHL.U32 R3, R3, 0x4, RZ ;  /* 0x0000000403037824 */ /* 0x004fca00078e00ff */
[----:B------:R-:W2:Y:S01]  /*09c0*/  LDS R7, [R3+UR8] ;  /* 0x0000000803077984 */ /* 0x000ea20008000800 */
[----:B------:R-:W-:-:S05]  /*09d0*/  IADD3 R4, P1, PT, R3, UR10, RZ ;  /* 0x0000000a03047c10 */ /* 0x000fca000ff3e0ff */
[----:B------:R-:W-:-:S05]  /*09e0*/  IMAD.X R5, RZ, RZ, UR11, P1 ;  /* 0x0000000bff057e24 */ /* 0x000fca00088e06ff */
[----:B--2---:R5:W2:Y:S01]  /*09f0*/  ATOMG.E.EXCH.STRONG.GPU PT, RZ, [R4], R7 ;  /* 0x0000000704ff73a8 */ /* 0x004aa200041ee100 */
[----:B------:R-:W-:-:S04]  /*0a00*/  DEPBAR {5,4,3,2,1,0} ;  /* 0x0000003f0000791a */ /* 0x000fc80000000000 */
[----:B------:R-:W3:Y:S02]  /*0a10*/  CCTL.E.C.LDCU.IV.DEEP [UR10] ;  /* 0x000000000a007540 */ /* 0x000ee40009c08000 */
[----:B---3--:R5:W-:Y:S01]  /*0a20*/  UTMACCTL.IV [UR10] ;  /* 0x000000000a0079b9 */ /* 0x008be20008000000 */
[----:B------:R-:W-:Y:S01]  /*0a30*/  NOP ;  /* 0x0000000000007918 */ /* 0x000fe20000000000 */
.L_x_18:
[----:B------:R-:W-:Y:S05]  /*0a40*/  @P0 BRA `(.L_x_19) ;  /* 0x00000000000c0947 */ /* 0x000fea0003800000 */
[----:B------:R0:W-:Y:S01]  /*0a50*/  UTMACMDFLUSH ;  /* 0x00000000000079b7 */ /* 0x0001e20000000000 */
[----:B------:R-:W-:Y:S05]  /*0a60*/  @P0 BRA `(.L_x_19) ;  /* 0x0000000000040947 */ /* 0x000fea0003800000 */
[----:B------:R-:W-:-:S04]  /*0a70*/  DEPBAR.LE SB0, 0x0 ;  /* 0x000080000000791a */ /* 0x000fc80000000000 */
.L_x_19:
[----:B------:R-:W-:Y:S05]  /*0a80*/  WARPSYNC.ALL ;  /* 0x0000000000007948 */ /* 0x000fea0003800000 */
[----:B------:R-:W-:Y:S01]  /*0a90*/  NOP ;  /* 0x0000000000007918 */ /* 0x000fe20000000000 */
[----:B--2---:R-:W-:Y:S06]  /*0aa0*/  BAR.SYNC.DEFER_BLOCKING 0x0 ;  /* 0x0000000000007b1d */ /* 0x004fec0000010000 */
[----:B------:R-:W-:Y:S02]  /*0ab0*/  BSSY.RECONVERGENT B1, `(.L_x_20) ;  /* 0x000000b000017945 */ /* 0x000fe40003800200 */
[----:B------:R-:W-:Y:S06]  /*0ac0*/  BAR.SYNC.DEFER_BLOCKING 0x0 ;  /* 0x0000000000007b1d */ /* 0x000fec0000010000 */
[----:B------:R2:W-:Y:S01]  /*0ad0*/  @!P0 STS [R11], RZ ;  /* 0x000000ff0b008388 */ /* 0x0005e20000000800 */
[----:B------:R-:W-:Y:S01]  /*0ae0*/  NOP ;  /* 0x0000000000007918 */ /* 0x000fe20000000000 */
[----:B------:R-:W-:Y:S05]  /*0af0*/  @P3 BRA `(.L_x_21) ;  /* 0x0000000000183947 */ /* 0x000fea0003800000 */
[----:B---34-:R-:W3:Y:S01]  /*0b00*/  LDS R3, [UR8+0x8] ;  /* 0x00000808ff037984 */ /* 0x018ee20008000800 */
[----:B-----5:R-:W4:Y:S01]  /*0b10*/  LDC.64 R6, c[0x0][0x388] ;  /* 0x0000e200ff067b82 */ /* 0x020f220000000a00 */
[----:B------:R-:W-:Y:S02]  /*0b20*/  IMAD.MOV.U32 R4, RZ, RZ, 0x70 ;  /* 0x00000070ff047424 */ /* 0x000fe400078e00ff */
[----:B----4-:R4:W-:Y:S03]  /*0b30*/  STS.64 [UR8], R6 ;  /* 0x00000006ff007988 */ /* 0x0109e60008000a08 */
[----:B---3--:R-:W-:-:S05]  /*0b40*/  LOP3.LUT R3, R3, 0x10, R4, 0xd8, !PT ;  /* 0x0000001003037812 */ /* 0x008fca00078ed804 */
[----:B------:R4:W-:Y:S02]  /*0b50*/  STS [UR8+0x8], R3 ;  /* 0x00000803ff007988 */ /* 0x0009e40008000808 */
.L_x_21:
[----:B-----5:R-:W-:Y:S05]  /*0b60*/  BSYNC.RECONVERGENT B1 ;  /* 0x0000000000017941 */ /* 0x020fea0003800200 */
.L_x_20:
[----:B------:R-:W-:Y:S04]  /*0b70*/  BSSY.RECONVERGENT B2, `(.L_x_22) ;  /* 0x000000f000027945 */ /* 0x000fe80003800200 */
[----:B------:R-:W-:Y:S04]  /*0b80*/  BSSY.RELIABLE B1, `(.L_x_23) ;  /* 0x000000c000017945 */ /* 0x000fe80003800100 */
[----:B------:R-:W-:Y:S05]  /*0b90*/  @P3 BRA `(.L_x_24) ;  /* 0x0000000000283947 */ /* 0x000fea0003800000 */
[----:B---34-:R-:W3:Y:S01]  /*0ba0*/  LDS R3, [UR8+0x34] ;  /* 0x00003408ff037984 */ /* 0x018ee20008000800 */
[----:B------:R-:W-:Y:S01]  /*0bb0*/  IMAD.MOV.U32 R4, RZ, RZ, 0x3f000000 ;  /* 0x3f000000ff047424 */ /* 0x000fe200078e00ff */
[----:B------:R-:W-:Y:S05]  /*0bc0*/  @P3 BREAK.RELIABLE B1 ;  /* 0x0000000000013942 */ /* 0x000fea0003800100 */
[----:B---3--:R-:W-:-:S05]  /*0bd0*/  LOP3.LUT R3, R3, 0xff000000, R4, 0xb8, !PT ;  /* 0xff00000003037812 */ /* 0x008fca00078eb804 */
[----:B------:R3:W-:Y:S01]  /*0be0*/  STS [UR8+0x34], R3 ;  /* 0x00003403ff007988 */ /* 0x0007e20008000808 */
[----:B------:R-:W-:Y:S05]  /*0bf0*/  @P3 BRA `(.L_x_25) ;  /* 0x0000000000183947 */ /* 0x000fea0003800000 */
[----:B------:R-:W4:Y:S01]  /*0c00*/  LDS R4, [UR8+0x38] ;  /* 0x00003808ff047984 */ /* 0x000f220008000800 */
[----:B---3--:R-:W-:-:S05]  /*0c10*/  IMAD.MOV.U32 R3, RZ, RZ, 0x3f ;  /* 0x0000003fff037424 */ /* 0x008fca00078e00ff */
[----:B----4-:R-:W-:-:S05]  /*0c20*/  LOP3.LUT R3, R4, 0xff, R3, 0xb8, !PT ;  /* 0x000000ff04037812 */ /* 0x010fca00078eb803 */
[----:B------:R5:W-:Y:S02]  /*0c30*/  STS [UR8+0x38], R3 ;  /* 0x00003803ff007988 */ /* 0x000be40008000808 */
.L_x_24:
[----:B------:R-:W-:Y:S05]  /*0c40*/  BSYNC.RELIABLE B1 ;  /* 0x0000000000017941 */ /* 0x000fea0003800100 */
.L_x_23:
[----:B------:R2:W-:Y:S02]  /*0c50*/  @!P3 STS [UR8+0x20], R12 ;  /* 0x0000200cff00b988 */ /* 0x0005e40008000808 */
.L_x_25:
[----:B------:R-:W-:Y:S05]  /*0c60*/  BSYNC.RECONVERGENT B2 ;  /* 0x0000000000027941 */ /* 0x000fea0003800200 */
.L_x_22:
[----:B------:R-:W-:Y:S05]  /*0c70*/  WARPSYNC.ALL ;  /* 0x0000000000007948 */ /* 0x000fea0003800000 */
[----:B------:R-:W-:Y:S01]  /*0c80*/  NOP ;  /* 0x0000000000007918 */ /* 0x000fe20000000000 */
[----:B---345:R-:W3:Y:S01]  /*0c90*/  LDC R3, c[0x0][0x39c] ;  /* 0x0000e700ff037b82 */ /* 0x038ee20000000800 */
[----:B------:R-:W-:Y:S01]  /*0ca0*/  BSSY.RECONVERGENT B2, `(.L_x_26) ;  /* 0x0000010000027945 */ /* 0x000fe20003800200 */
[----:B---3--:R-:W-:-:S05]  /*0cb0*/  VIADD R3, R3, 0xffffffff ;  /* 0xffffffff03037836 */ /* 0x008fca0000000000 */
[----:B------:R3:W-:Y:S01]  /*0cc0*/  @!P3 STS [UR8+0x24], R3 ;  /* 0x00002403ff00b988 */ /* 0x0007e20008000808 */
[----:B------:R-:W-:Y:S05]  /*0cd0*/  @P3 BRA `(.L_x_27) ;  /* 0x0000000000303947 */ /* 0x000fea0003800000 */
[----:B------:R-:W4:Y:S01]  /*0ce0*/  LDS R5, [UR8+0x34] ;  /* 0x00003408ff057984 */ /* 0x000f220008000800 */
[----:B------:R-:W5:Y:S03]  /*0cf0*/  LDC.64 R6, c[0x0][0x3b0] ;  /* 0x0000ec00ff067b82 */ /* 0x000f660000000a00 */
[----:B------:R-:W2:Y:S01]  /*0d00*/  LDS R4, [UR8+0x1c] ;  /* 0x00001c08ff047984 */ /* 0x000ea20008000800 */
[C---:B-----5:R-:W-:Y:S01]  /*0d10*/  SHF.L.U64.HI R7, R6.reuse, 0x1, R7 ;  /* 0x0000000106077819 */ /* 0x060fe20000010207 */
[----:B------:R-:W-:-:S03]  /*0d20*/  IMAD.SHL.U32 R6, R6, 0x2, RZ ;  /* 0x0000000206067824 */ /* 0x000fc600078e00ff */
[--C-:B------:R-:W-:Y:S02]  /*0d30*/  SHF.R.U32.HI R9, RZ, 0x4, R7.reuse ;  /* 0x00000004ff097819 */ /* 0x100fe40000011607 */
[----:B------:R-:W-:-:S05]  /*0d40*/  SHF.R.U64 R6, R6, 0x4, R7 ;  /* 0x0000000406067819 */ /* 0x000fca0000001207 */
[----:B------:R5:W-:Y:S01]  /*0d50*/  STS [UR8+0xc], R6 ;  /* 0x00000c06ff007988 */ /* 0x000be20008000808 */
[----:B----4-:R-:W-:Y:S02]  /*0d60*/  LOP3.LUT R5, R5, 0x7, RZ, 0xb8, !PT ;  /* 0x0000000705057812 */ /* 0x010fe400078eb8ff */
[----:B--2---:R-:W-:-:S03]  /*0d70*/  LOP3.LUT R4, R4, 0xf, R9, 0xb8, !PT ;  /* 0x0000000f04047812 */ /* 0x004fc600078eb809 */
[----:B------:R5:W-:Y:S04]  /*0d80*/  STS [UR8+0x34], R5 ;  /* 0x00003405ff007988 */ /* 0x000be80008000808 */
[----:B------:R5:W-:Y:S02]  /*0d90*/  STS [UR8+0x1c], R4 ;  /* 0x00001c04ff007988 */ /* 0x000be40008000808 */
.L_x_27:
[----:B------:R-:W-:Y:S05]  /*0da0*/  BSYNC.RECONVERGENT B2 ;  /* 0x0000000000027941 */ /* 0x000fea0003800200 */
.L_x_26:
[----:B------:R-:W-:Y:S04]  /*0db0*/  BSSY.RECONVERGENT B3, `(.L_x_28) ;  /* 0x000001a000037945 */ /* 0x000fe80003800200 */
[----:B------:R-:W-:Y:S04]  /*0dc0*/  BSSY.RELIABLE B2, `(.L_x_29) ;  /* 0x0000015000027945 */ /* 0x000fe80003800100 */
[----:B------:R-:W-:Y:S05]  /*0dd0*/  @P3 BRA `(.L_x_30) ;  /* 0x0000000000203947 */ /* 0x000fea0003800000 */
[----:B-----5:R-:W4:Y:S02]  /*0de0*/  LDS R4, [UR8+0x34] ;  /* 0x00003408ff047984 */ /* 0x020f240008000800 */
[----:B----4-:R-:W-:-:S05]  /*0df0*/  LOP3.LUT R4, R4, 0x38, RZ, 0xb8, !PT ;  /* 0x0000003804047812 */ /* 0x010fca00078eb8ff */
[----:B------:R4:W-:Y:S01]  /*0e00*/  STS [UR8+0x34], R4 ;  /* 0x00003404ff007988 */ /* 0x0009e20008000808 */
[----:B------:R-:W-:Y:S05]  /*0e10*/  @P3 BRA `(.L_x_31) ;  /* 0x0000000000203947 */ /* 0x000fea0003800000 */
[----:B----4-:R-:W4:Y:S01]  /*0e20*/  LDS R4, [UR8+0x8] ;  /* 0x00000808ff047984 */ /* 0x010f220008000800 */
[----:B------:R-:W-:-:S05]  /*0e30*/  IMAD.MOV.U32 R5, RZ, RZ, 0x780 ;  /* 0x00000780ff057424 */ /* 0x000fca00078e00ff */
[----:B----4-:R-:W-:-:S05]  /*0e40*/  LOP3.LUT R4, R4, 0x300, R5, 0xd8, !PT ;  /* 0x0000030004047812 */ /* 0x010fca00078ed805 */
[----:B------:R4:W-:Y:S02]  /*0e50*/  STS [UR8+0x8], R4 ;  /* 0x00000804ff007988 */ /* 0x0009e40008000808 */
.L_x_30:
[----:B------:R-:W-:Y:S05]  /*0e60*/  @P3 BRA `(.L_x_32) ;  /* 0x0000000000283947 */ /* 0x000fea0003800000 */
[----:B----45:R-:W4:Y:S02]  /*0e70*/  LDS R4, [UR8+0x8] ;  /* 0x00000808ff047984 */ /* 0x030f240008000800 */
[----:B----4-:R-:W-:-:S05]  /*0e80*/  LOP3.LUT R4, R4, 0x1800, RZ, 0xb8, !PT ;  /* 0x0000180004047812 */ /* 0x010fca00078eb8ff */
[----:B------:R5:W-:Y:S02]  /*0e90*/  STS [UR8+0x8], R4 ;  /* 0x00000804ff007988 */ /* 0x000be40008000808 */
.L_x_31:
[----:B------:R-:W-:Y:S05]  /*0ea0*/  @P3 BREAK.RELIABLE B2 ;  /* 0x0000000000023942 */ /* 0x000fea0003800100 */
[----:B------:R-:W-:Y:S05]  /*0eb0*/  @P3 BRA `(.L_x_33) ;  /* 0x0000000000243947 */ /* 0x000fea0003800000 */
[----:B----45:R-:W4:Y:S01]  /*0ec0*/  LDS R4, [UR8+0x8] ;  /* 0x00000808ff047984 */ /* 0x030f220008000800 */
[----:B------:R-:W-:-:S05]  /*0ed0*/  IMAD.MOV.U32 R5, RZ, RZ, 0x6000 ;  /* 0x00006000ff057424 */ /* 0x000fca00078e00ff */
[----:B----4-:R-:W-:-:S04]  /*0ee0*/  LOP3.LUT R4, R4, 0x6000, R5, 0xd8, !PT ;  /* 0x0000600004047812 */ /* 0x010fc800078ed805 */
[----:B------:R-:W-:-:S05]  /*0ef0*/  LOP3.LUT R4, R4, 0x400000, RZ, 0xb8, !PT ;  /* 0x0040000004047812 */ /* 0x000fca00078eb8ff */
[----:B------:R4:W-:Y:S02]  /*0f00*/  STS [UR8+0x8], R4 ;  /* 0x00000804ff007988 */ /* 0x0009e40008000808 */
.L_x_32:
[----:B------:R-:W-:Y:S05]  /*0f10*/  BSYNC.RELIABLE B2 ;  /* 0x0000000000027941 */ /* 0x000fea0003800100 */
.L_x_29:
[----:B----45:R-:W4:Y:S02]  /*0f20*/  @!P3 LDS R4, [UR8+0x8] ;  /* 0x00000808ff04b984 */ /* 0x030f240008000800 */
[----:B----4-:R-:W-:-:S05]  /*0f30*/  @!P3 LOP3.LUT R4, R4, 0x8000, RZ, 0xb8, !PT ;  /* 0x000080000404b812 */ /* 0x010fca00078eb8ff */
[----:B------:R4:W-:Y:S02]  /*0f40*/  @!P3 STS [UR8+0x8], R4 ;  /* 0x00000804ff00b988 */ /* 0x0009e40008000808 */
.L_x_33:
[----:B------:R-:W-:Y:S05]  /*0f50*/  BSYNC.RECONVERGENT B3 ;  /* 0x0000000000037941 */ /* 0x000fea0003800200 */
.L_x_28:
[----:B------:R-:W-:Y:S05]  /*0f60*/  WARPSYNC.ALL ;  /* 0x0000000000007948 */ /* 0x000fea0003800000 */
[----:B------:R-:W-:Y:S01]  /*0f70*/  NOP ;  /* 0x0000000000007918 */ /* 0x000fe20000000000 */
[----:B------:R-:W-:-:S04]  /*0f80*/  UIADD3 UR5, UPT, UPT, UR4, 0x80, URZ ;  /* 0x0000008004057890 */ /* 0x000fc8000fffe0ff */
[----:B------:R-:W-:-:S04]  /*0f90*/  UIADD3 UR6, UP0, UPT, UR5, UR16, URZ ;  /* 0x0000001005067290 */ /* 0x000fc8000ff1e0ff */
[----:B------:R-:W-:Y:S01]  /*0fa0*/  ULEA.HI.X.SX32 UR7, UR5, UR17, 0x1, UP0 ;  /* 0x0000001105077291 */ /* 0x000fe200080f0eff */
[----:B------:R-:W-:Y:S11]  /*0fb0*/  @P0 BRA `(.L_x_34) ;  /* 0x0000000000300947 */ /* 0x000ff60003800000 */
[----:B----45:R-:W4:Y:S01]  /*0fc0*/  S2R R4, SR_LANEID ;  /* 0x0000000000047919 */ /* 0x030f220000000000 */
[----:B------:R-:W-:Y:S05]  /*0fd0*/  WARPSYNC.ALL ;  /* 0x0000000000007948 */ /* 0x000fea0003800000 */
[----:B------:R-:W-:Y:S01]  /*0fe0*/  NOP ;  /* 0x0000000000007918 */ /* 0x000fe20000000000 */
[----:B----4-:R-:W-:-:S05]  /*0ff0*/  IMAD.SHL.U32 R6, R4, 0x4, RZ ;  /* 0x0000000404067824 */ /* 0x010fca00078e00ff */
[----:B------:R-:W4:Y:S01]  /*1000*/  LDS R7, [R6+UR8] ;  /* 0x0000000806077984 */ /* 0x000f220008000800 */
[----:B------:R-:W-:-:S05]  /*1010*/  IADD3 R4, P1, PT, R6, UR6, RZ ;  /* 0x0000000606047c10 */ /* 0x000fca000ff3e0ff */
[----:B------:R-:W-:-:S05]  /*1020*/  IMAD.X R5, RZ, RZ, UR7, P1 ;  /* 0x00000007ff057e24 */ /* 0x000fca00088e06ff */
[----:B----4-:R4:W5:Y:S01]  /*1030*/  ATOMG.E.EXCH.STRONG.GPU PT, RZ, [R4], R7 ;  /* 0x0000000704ff73a8 */ /* 0x01096200041ee100 */
[----:B------:R-:W-:-:S04]  /*1040*/  DEPBAR {5,4,3,2,1,0} ;  /* 0x0000003f0000791a */ /* 0x000fc80000000000 */
[----:B------:R-:W2:Y:S02]  /*1050*/  CCTL.E.C.LDCU.IV.DEEP [UR6] ;  /* 0x0000000006007540 */ /* 0x000ea40009c08000 */
[----:B--2---:R4:W-:Y:S01]  /*1060*/  UTMACCTL.IV [UR6] ;  /* 0x00000000060079b9 */ /* 0x0049e20008000000 */
[----:B------:R-:W-:Y:S01]  /*1070*/  NOP ;  /* 0x0000000000007918 */ /* 0x000fe20000000000 */
.L_x_34:
[----:B------:R-:W-:Y:S05]  /*1080*/  @P0 BRA `(.L_x_35) ;  /* 0x00000000000c0947 */ /* 0x000fea0003800000 */
[----:B------:R0:W-:Y:S01]  /*1090*/  UTMACMDFLUSH ;  /* 0x00000000000079b7 */ /* 0x0001e20000000000 */
[----:B------:R-:W-:Y:S05]  /*10a0*/  @P0 BRA `(.L_x_35) ;  /* 0x0000000000040947 */ /* 0x000fea0003800000 */
[----:B------:R-:W-:-:S04]  /*10b0*/  DEPBAR.LE SB0, 0x0 ;  /* 0x000080000000791a */ /* 0x000fc80000000000 */
.L_x_35:
[----:B------:R-:W-:Y:S05]  /*10c0*/  WARPSYNC.ALL ;  /* 0x0000000000007948 */ /* 0x000fea0003800000 */
[----:B------:R-:W-:Y:S01]  /*10d0*/  NOP ;  /* 0x0000000000007918 */ /* 0x000fe20000000000 */
[----:B-----5:R-:W-:Y:S06]  /*10e0*/  BAR.SYNC.DEFER_BLOCKING 0x0 ;  /* 0x0000000000007b1d */ /* 0x020fec0000010000 */
[----:B------:R-:W-:Y:S02]  /*10f0*/  BSSY.RECONVERGENT B3, `(.L_x_36) ;  /* 0x000000b000037945 */ /* 0x000fe40003800200 */
[----:B------:R-:W-:Y:S06]  /*1100*/  BAR.SYNC.DEFER_BLOCKING 0x0 ;  /* 0x0000000000007b1d */ /* 0x000fec0000010000 */
[----:B------:R5:W-:Y:S01]  /*1110*/  @!P0 STS [R11], RZ ;  /* 0x000000ff0b008388 */ /* 0x000be20000000800 */
[----:B------:R-:W-:Y:S01]  /*1120*/  NOP ;  /* 0x0000000000007918 */ /* 0x000fe20000000000 */
[----:B------:R-:W-:Y:S05]  /*1130*/  @P3 BRA `(.L_x_37) ;  /* 0x0000000000183947 */ /* 0x000fea0003800000 */
[----:B----4-:R-:W4:Y:S01]  /*1140*/  LDS R4, [UR8+0x8] ;  /* 0x00000808ff047984 */ /* 0x010f220008000800 */
[----:B------:R-:W2:Y:S01]  /*1150*/  LDC.64 R6, c[0x0][0x390] ;  /* 0x0000e400ff067b82 */ /* 0x000ea20000000a00 */
[----:B------:R-:W-:Y:S02]  /*1160*/  IMAD.MOV.U32 R5, RZ, RZ, 0x70 ;  /* 0x00000070ff057424 */ /* 0x000fe400078e00ff */
[----:B--2---:R2:W-:Y:S03]  /*1170*/  STS.64 [UR8], R6 ;  /* 0x00000006ff007988 */ /* 0x0045e60008000a08 */
[----:B----4-:R-:W-:-:S05]  /*1180*/  LOP3.LUT R4, R4, 0x10, R5, 0xd8, !PT ;  /* 0x0000001004047812 */ /* 0x010fca00078ed805 */
[----:B------:R2:W-:Y:S02]  /*1190*/  STS [UR8+0x8], R4 ;  /* 0x00000804ff007988 */ /* 0x0005e40008000808 */
.L_x_37:
[----:B----4-:R-:W-:Y:S05]  /*11a0*/  BSYNC.RECONVERGENT B3 ;  /* 0x0000000000037941 */ /* 0x010fea0003800200 */
.L_x_36:
[----:B------:R-:W-:Y:S04]  /*11b0*/  BSSY.RECONVERGENT B4, `(.L_x_38) ;  /* 0x0000011000047945 */ /* 0x000fe80003800200 */
[----:B------:R-:W-:Y:S04]  /*11c0*/  BSSY.RELIABLE B3, `(.L_x_39) ;  /* 0x000000e000037945 */ /* 0x000fe80003800100 */
[----:B------:R-:W-:Y:S05]  /*11d0*/  @P3 BRA `(.L_x_40) ;  /* 0x0000000000243947 */ /* 0x000fea0003800000 */
[----:B--2---:R-:W2:Y:S01]  /*11e0*/  LDS R4, [UR8+0x34] ;  /* 0x00003408ff047984 */ /* 0x004ea20008000800 */
[----:B------:R-:W-:-:S05]  /*11f0*/  IMAD.MOV.U32 R5, RZ, RZ, 0x3f000000 ;  /* 0x3f000000ff057424 */ /* 0x000fca00078e00ff */
[----:B--2---:R-:W-:-:S05]  /*1200*/  LOP3.LUT R4, R4, 0xff000000, R5, 0xb8, !PT ;  /* 0xff00000004047812 */ /* 0x004fca00078eb805 */
[----:B------:R2:W-:Y:S01]  /*1210*/  STS [UR8+0x34], R4 ;  /* 0x00003404ff007988 */ /* 0x0005e20008000808 */
[----:B------:R-:W-:Y:S05]  /*1220*/  @P3 BRA `(.L_x_41) ;  /* 0x00000000001c3947 */ /* 0x000fea0003800000 */
[----:B--2---:R-:W2:Y:S01]  /*1230*/  LDS R4, [UR8+0x38] ;  /* 0x00003808ff047984 */ /* 0x004ea20008000800 */
[----:B------:R-:W-:-:S05]  /*1240*/  IMAD.MOV.U32 R5, RZ, RZ, 0x7f ;  /* 0x0000007fff057424 */ /* 0x000fca00078e00ff */
[----:B--2---:R-:W-:-:S05]  /*1250*/  LOP3.LUT R4, R4, 0xff, R5, 0xb8, !PT ;  /* 0x000000ff04047812 */ /* 0x004fca00078eb805 */
[----:B------:R4:W-:Y:S02]  /*1260*/  STS [UR8+0x38], R4 ;  /* 0x00003804ff007988 */ /* 0x0009e40008000808 */
.L_x_40:
[----:B------:R-:W-:Y:S05]  /*1270*/  @P3 BREAK.RELIABLE B3 ;  /* 0x0000000000033942 */ /* 0x000fea0003800100 */
[----:B------:R-:W-:Y:S05]  /*1280*/  @P3 BRA `(.L_x_42) ;  /* 0x00000000000c3947 */ /* 0x000fea0003800000 */
[----:B------:R2:W-:Y:S02]  /*1290*/  STS [UR8+0x20], R3 ;  /* 0x00002003ff007988 */ /* 0x0005e40008000808 */
.L_x_41:
[----:B------:R-:W-:Y:S05]  /*12a0*/  BSYNC.RELIABLE B3 ;  /* 0x0000000000037941 */ /* 0x000fea0003800100 */
.L_x_39:
[----:B------:R2:W-:Y:S02]  /*12b0*/  @!P3 STS [UR8+0x24], R2 ;  /* 0x00002402ff00b988 */ /* 0x0005e40008000808 */
.L_x_42:
[----:B------:R-:W-:Y:S05]  /*12c0*/  BSYNC.RECONVERGENT B4 ;  /* 0x0000000000047941 */ /* 0x000fea0003800200 */
.L_x_38:
[----:B------:R-:W-:Y:S05]  /*12d0*/  WARPSYNC.ALL ;  /* 0x0000000000007948 */ /* 0x000fea0003800000 */
[----:B------:R-:W-:Y:S01]  /*12e0*/  NOP ;  /* 0x0000000000007918 */ /* 0x000fe20000000000 */
[----:B------:R-:W-:Y:S04]  /*12f0*/  BSSY.RECONVERGENT B4, `(.L_x_43) ;  /* 0x000000e000047945 */ /* 0x000fe80003800200 */
[----:B------:R-:W-:Y:S05]  /*1300*/  @P3 BRA `(.L_x_44) ;  /* 0x0000000000303947 */ /* 0x000fea0003800000 */
[----:B--23--:R-:W2:Y:S01]  /*1310*/  LDS R3, [UR8+0x34] ;  /* 0x00003408ff037984 */ /* 0x00cea20008000800 */
[----:B----4-:R-:W3:Y:S03]  /*1320*/  LDC.64 R4, c[0x0][0x3b8] ;  /* 0x0000ee00ff047b82 */ /* 0x010ee60000000a00 */
[----:B------:R-:W4:Y:S01]  /*1330*/  LDS R2, [UR8+0x1c] ;  /* 0x00001c08ff027984 */ /* 0x000f220008000800 */
[C---:B---3--:R-:W-:Y:S01]  /*1340*/  SHF.L.U64.HI R5, R4.reuse, 0x1, R5 ;  /* 0x0000000104057819 */ /* 0x048fe20000010205 */
[----:B------:R-:W-:-:S03]  /*1350*/  IMAD.SHL.U32 R4, R4, 0x2, RZ ;  /* 0x0000000204047824 */ /* 0x000fc600078e00ff */
[--C-:B------:R-:W-:Y:S02]  /*1360*/  SHF.R.U32.HI R7, RZ, 0x4, R5.reuse ;  /* 0x00000004ff077819 */ /* 0x100fe40000011605 */
[----:B------:R-:W-:-:S05]  /*1370*/  SHF.R.U64 R4, R4, 0x4, R5 ;  /* 0x0000000404047819 */ /* 0x000fca0000001205 */
[----:B------:R3:W-:Y:S01]  /*1380*/  STS [UR8+0xc], R4 ;  /* 0x00000c04ff007988 */ /* 0x0007e20008000808 */
[----:B--2---:R-:W-:Y:S02]  /*1390*/  LOP3.LUT R3, R3, 0x7, RZ, 0xb8, !PT ;  /* 0x0000000703037812 */ /* 0x004fe400078eb8ff */
[----:B----4-:R-:W-:-:S03]  /*13a0*/  LOP3.LUT R2, R2, 0xf, R7, 0xb8, !PT ;  /* 0x0000000f02027812 */ /* 0x010fc600078eb807 */
[----:B------:R3:W-:Y:S04]  /*13b0*/  STS [UR8+0x34], R3 ;  /* 0x00003403ff007988 */ /* 0x0007e80008000808 */
[----:B------:R3:W-:Y:S02]  /*13c0*/  STS [UR8+0x1c], R2 ;  /* 0x00001c02ff007988 */ /* 0x0007e40008000808 */
.L_x_44:
[----:B------:R-:W-:Y:S05]  /*13d0*/  BSYNC.RECONVERGENT B4 ;  /* 0x0000000000047941 */ /* 0x000fea0003800200 */
.L_x_43:
[----:B------:R-:W-:Y:S04]  /*13e0*/  BSSY.RECONVERGENT B5, `(.L_x_45) ;  /* 0x000001a000057945 */ /* 0x000fe80003800200 */
[----:B------:R-:W-:Y:S04]  /*13f0*/  BSSY.RELIABLE B4, `(.L_x_46) ;  /* 0x0000015000047945 */ /* 0x000fe80003800100 */
[----:B------:R-:W-:Y:S05]  /*1400*/  @P3 BRA `(.L_x_47) ;  /* 0x0000000000203947 */ /* 0x000fea0003800000 */
[----:B--23--:R-:W2:Y:S02]  /*1410*/  LDS R2, [UR8+0x34] ;  /* 0x00003408ff027984 */ /* 0x00cea40008000800 */
[----:B--2---:R-:W-:-:S05]  /*1420*/  LOP3.LUT R2, R2, 0x38, RZ, 0xb8, !PT ;  /* 0x0000003802027812 */ /* 0x004fca00078eb8ff */
[----:B------:R2:W-:Y:S01]  /*1430*/  STS [UR8+0x34], R2 ;  /* 0x00003402ff007988 */ /* 0x0005e20008000808 */
[----:B------:R-:W-:Y:S05]  /*1440*/  @P3 BRA `(.L_x_48) ;  /* 0x0000000000203947 */ /* 0x000fea0003800000 */
[----:B--2---:R-:W2:Y:S01]  /*1450*/  LDS R2, [UR8+0x8] ;  /* 0x00000808ff027984 */ /* 0x004ea20008000800 */
[----:B------:R-:W-:-:S05]  /*1460*/  IMAD.MOV.U32 R3, RZ, RZ, 0x780 ;  /* 0x00000780ff037424 */ /* 0x000fca00078e00ff */
[----:B--2---:R-:W-:-:S05]  /*1470*/  LOP3.LUT R2, R2, 0x300, R3, 0xd8, !PT ;  /* 0x0000030002027812 */ /* 0x004fca00078ed803 */
[----:B------:R2:W-:Y:S02]  /*1480*/  STS [UR8+0x8], R2 ;  /* 0x00000802ff007988 */ /* 0x0005e40008000808 */
.L_x_47:
[----:B------:R-:W-:Y:S05]  /*1490*/  @P3 BRA `(.L_x_49) ;  /* 0x0000000000283947 */ /* 0x000fea0003800000 */
[----:B--23--:R-:W2:Y:S02]  /*14a0*/  LDS R2, [UR8+0x8] ;  /* 0x00000808ff027984 */ /* 0x00cea40008000800 */
[----:B--2---:R-:W-:-:S05]  /*14b0*/  LOP3.LUT R2, R2, 0x1800, RZ, 0xb8, !PT ;  /* 0x0000180002027812 */ /* 0x004fca00078eb8ff */
[----:B------:R3:W-:Y:S02]  /*14c0*/  STS [UR8+0x8], R2 ;  /* 0x00000802ff007988 */ /* 0x0007e40008000808 */
.L_x_48:
[----:B------:R-:W-:Y:S05]  /*14d0*/  @P3 BREAK.RELIABLE B4 ;  /* 0x0000000000043942 */ /* 0x000fea0003800100 */
[----:B------:R-:W-:Y:S05]  /*14e0*/  @P3 BRA `(.L_x_50) ;  /* 0x0000000000243947 */ /* 0x000fea0003800000 */
[----:B--23--:R-:W2:Y:S01]  /*14f0*/  LDS R2, [UR8+0x8] ;  /* 0x00000808ff027984 */ /* 0x00cea20008000800 */
[----:B------:R-:W-:-:S05]  /*1500*/  IMAD.MOV.U32 R3, RZ, RZ, 0x6000 ;  /* 0x00006000ff037424 */ /* 0x000fca00078e00ff */
[----:B--2---:R-:W-:-:S04]  /*1510*/  LOP3.LUT R2, R2, 0x6000, R3, 0xd8, !PT ;  /* 0x0000600002027812 */ /* 0x004fc800078ed803 */
[----:B------:R-:W-:-:S05]  /*1520*/  LOP3.LUT R2, R2, 0x400000, RZ, 0xb8, !PT ;  /* 0x0040000002027812 */ /* 0x000fca00078eb8ff */
[----:B------:R2:W-:Y:S02]  /*1530*/  STS [UR8+0x8], R2 ;  /* 0x00000802ff007988 */ /* 0x0005e40008000808 */
.L_x_49:
[----:B------:R-:W-:Y:S05]  /*1540*/  BSYNC.RELIABLE B4 ;  /* 0x0000000000047941 */ /* 0x000fea0003800100 */
.L_x_46:
[----:B--23--:R-:W2:Y:S02]  /*1550*/  @!P3 LDS R2, [UR8+0x8] ;  /* 0x00000808ff02b984 */ /* 0x00cea40008000800 */
[----:B--2---:R-:W-:-:S05]  /*1560*/  @!P3 LOP3.LUT R2, R2, 0x8000, RZ, 0xb8, !PT ;  /* 0x000080000202b812 */ /* 0x004fca00078eb8ff */
[----:B------:R2:W-:Y:S02]  /*1570*/  @!P3 STS [UR8+0x8], R2 ;  /* 0x00000802ff00b988 */ /* 0x0005e40008000808 */
.L_x_50:
[----:B------:R-:W-:Y:S05]  /*1580*/  BSYNC.RECONVERGENT B5 ;  /* 0x0000000000057941 */ /* 0x000fea0003800200 */
.L_x_45:
[----:B------:R-:W-:Y:S05]  /*1590*/  WARPSYNC.ALL ;  /* 0x0000000000007948 */ /* 0x000fea0003800000 */
[----:B------:R-:W-:Y:S01]  /*15a0*/  NOP ;  /* 0x0000000000007918 */ /* 0x000fe20000000000 */
[----:B------:R-:W-:-:S04]  /*15b0*/  UIADD3 UR4, UPT, UPT, UR4, 0x100, URZ ;  /* 0x0000010004047890 */ /* 0x000fc8000fffe0ff */
[----:B------:R-:W-:-:S04]  /*15c0*/  UIADD3 UR16, UP0, UPT, UR4, UR16, URZ ;  /* 0x0000001004107290 */ /* 0x000fc8000ff1e0ff */
[----:B------:R-:W-:Y:S01]  /*15d0*/  ULEA.HI.X.SX32 UR17, UR4, UR17, 0x1, UP0 ;  /* 0x0000001104117291 */ /* 0x000fe200080f0eff */
[----:B------:R-:W-:Y:S11]  /*15e0*/  @P0 BRA `(.L_x_51) ;  /* 0x0000000000300947 */ /* 0x000ff60003800000 */
[----:B--23--:R-:W2:Y:S01]  /*15f0*/  S2R R2, SR_LANEID ;  /* 0x0000000000027919 */ /* 0x00cea20000000000 */
[----:B------:R-:W-:Y:S05]  /*1600*/  WARPSYNC.ALL ;  /* 0x0000000000007948 */ /* 0x000fea0003800000 */
[----:B------:R-:W-:Y:S01]  /*1610*/  NOP ;  /* 0x0000000000007918 */ /* 0x000fe20000000000 */
[----:B--2-4-:R-:W-:-:S05]  /*1620*/  IMAD.SHL.U32 R4, R2, 0x4, RZ ;  /* 0x0000000402047824 */ /* 0x014fca00078e00ff */
[----:B------:R-:W2:Y:S01]  /*1630*/  LDS R5, [R4+UR8] ;  /* 0x0000000804057984 */ /* 0x000ea20008000800 */
[----:B------:R-:W-:-:S05]  /*1640*/  IADD3 R2, P1, PT, R4, UR16, RZ ;  /* 0x0000001004027c10 */ /* 0x000fca000ff3e0ff */
[----:B------:R-:W-:-:S05]  /*1650*/  IMAD.X R3, RZ, RZ, UR17, P1 ;  /* 0x00000011ff037e24 */ /* 0x000fca00088e06ff */
[----:B--2---:R2:W3:Y:S01]  /*1660*/  ATOMG.E.EXCH.STRONG.GPU PT, RZ, [R2], R5 ;  /* 0x0000000502ff73a8 */ /* 0x0044e200041ee100 */
[----:B------:R-:W-:-:S04]  /*1670*/  DEPBAR {5,4,3,2,1,0} ;  /* 0x0000003f0000791a */ /* 0x000fc80000000000 */
[----:B------:R-:W4:Y:S02]  /*1680*/  CCTL.E.C.LDCU.IV.DEEP [UR16] ;  /* 0x0000000010007540 */ /* 0x000f240009c08000 */
[----:B----4-:R2:W-:Y:S01]  /*1690*/  UTMACCTL.IV [UR16] ;  /* 0x00000000100079b9 */ /* 0x0105e20008000000 */
[----:B------:R-:W-:Y:S01]  /*16a0*/  NOP ;  /* 0x0000000000007918 */ /* 0x000fe20000000000 */
.L_x_51:
[----:B------:R-:W-:Y:S05]  /*16b0*/  @P0 BRA `(.L_x_52) ;  /* 0x00000000000c0947 */ /* 0x000fea0003800000 */
[----:B------:R0:W-:Y:S01]  /*16c0*/  UTMACMDFLUSH ;  /* 0x00000000000079b7 */ /* 0x0001e20000000000 */
[----:B------:R-:W-:Y:S05]  /*16d0*/  @P0 BRA `(.L_x_52) ;  /* 0x0000000000040947 */ /* 0x000fea0003800000 */
[----:B------:R-:W-:-:S04]  /*16e0*/  DEPBAR.LE SB0, 0x0 ;  /* 0x000080000000791a */ /* 0x000fc80000000000 */
.L_x_52:
[----:B------:R-:W-:Y:S05]  /*16f0*/  WARPSYNC.ALL ;  /* 0x0000000000007948 */ /* 0x000fea0003800000 */
[----:B------:R-:W-:Y:S01]  /*1700*/  NOP ;  /* 0x0000000000007918 */ /* 0x000fe20000000000 */
[----:B---3--:R-:W-:Y:S01]  /*1710*/  BAR.SYNC.DEFER_BLOCKING 0x0 ;  /* 0x0000000000007b1d */ /* 0x008fe20000010000 */
[----:B------:R-:W-:Y:S01]  /*1720*/  ISETP.GE.AND P0, PT, R10, 0x1, PT ;  /* 0x000000010a00780c */ /* 0x000fe20003f06270 */
[----:B------:R-:W-:Y:S01]  /*1730*/  USHF.L.U32 UR31, UR31, 0x7, URZ ;  /* 0x000000071f1f7899 */ /* 0x000fe200080006ff */
[----:B--2---:R-:W-:Y:S01]  /*1740*/  SHF.R.U32.HI R2, RZ, 0x5, R0 ;  /* 0x00000005ff027819 */ /* 0x004fe20000011600 */
[----:B------:R-:W-:-:S02]  /*1750*/  USHF.L.U32 UR15, UR15, 0x6, URZ ;  /* 0x000000060f0f7899 */ /* 0x000fc400080006ff */
[----:B------:R-:W-:Y:S01]  /*1760*/  VOTEU.ALL UP0, P3 ;  /* 0x0000000000ff7886 */ /* 0x000fe20001800000 */
[----:B------:R-:W-:Y:S01]  /*1770*/  UMOV UR4, 0x1 ;  /* 0x0000000100047882 */ /* 0x000fe20000000000 */
[----:B------:R-:W-:Y:S01]  /*1780*/  VOTEU.ALL UP1, P3 ;  /* 0x0000000000ff7886 */ /* 0x000fe20001820000 */
[----:B------:R-:W-:Y:S02]  /*1790*/  R2UR UR9, R2 ;  /* 0x00000000020972ca */ /* 0x000fe400000e0000 */
[----:B------:R-:W-:-:S04]  /*17a0*/  @!UP0 UIADD3 UR12, UPT, UPT, -UR4, 0x100000, URZ ;  /* 0x00100000040c8890 */ /* 0x000fc8000fffe1ff */
[----:B------:R-:W-:Y:S02]  /*17b0*/  @!UP0 USHF.L.U32 UR13, UR12, 0xb, URZ ;  /* 0x0000000b0c0d8899 */ /* 0x000fe400080006ff */
[----:B------:R-:W-:Y:S02]  /*17c0*/  @!UP0 USHF.L.U32 UR12, UR12, 0x1, URZ ;  /* 0x000000010c0c8899 */ /* 0x000fe400080006ff */
[----:B------:R-:W-:-:S04]  /*17d0*/  @!UP0 UIADD3 UR4, UPT, UPT, -UR4, 0x100000, URZ ;  /* 0x0010000004048890 */ /* 0x000fc8000fffe1ff */
[----:B------:R-:W-:Y:S02]  /*17e0*/  @!UP0 USHF.L.U32 UR5, UR4, 0xb, URZ ;  /* 0x0000000b04058899 */ /* 0x000fe400080006ff */
[----:B------:R-:W-:Y:S01]  /*17f0*/  @!UP0 USHF.L.U32 UR4, UR4, 0x1, URZ ;  /* 0x0000000104048899 */ /* 0x000fe200080006ff */
[----:B------:R-:W-:Y:S01]  /*1800*/  VOTEU.ALL UP0, P3 ;  /* 0x0000000000ff7886 */ /* 0x000fe20001800000 */
[----:B------:R-:W2:Y:S04]  /*1810*/  FENCE.VIEW.ASYNC.S ;  /* 0x00000000000073c6 */ /* 0x000ea80000000000 */
[----:B--2---:R2:W3:Y:S06]  /*1820*/  @!UP0 SYNCS.EXCH.64 URZ, [UR8+0xc000], UR12 ;  /* 0x00c0000c08ff85b2 */ /* 0x0044ec0008000100 */
[----:B------:R2:W4:Y:S01]  /*1830*/  @!UP1 SYNCS.EXCH.64 URZ, [UR8+0xc010], UR4 ;  /* 0x00c0100408ff95b2 */ /* 0x0005220008000100 */
[----:B------:R-:W-:Y:S05]  /*1840*/  @!P0 BRA `(.L_x_53) ;  /* 0x0000000800948947 */ /* 0x000fea0003800000 */
[----:B---34-:R-:W-:Y:S01]  /*1850*/  BAR.SYNC.DEFER_BLOCKING 0x0 ;  /* 0x0000000000007b1d */ /* 0x018fe20000010000 */
[----:B------:R-:W-:Y:S01]  /*1860*/  @!P3 IMAD.MOV.U32 R2, RZ, RZ, 0xc000 ;  /* 0x0000c000ff02b424 */ /* 0x000fe200078e00ff */
[----:B------:R-:W-:Y:S01]  /*1870*/  ELECT P1, URZ, PT ;  /* 0x0000000000ff782f */ /* 0x000fe20003820000 */
[----:B--2---:R-:W-:-:S03]  /*1880*/  ULOP3.LUT UR5, UR9, 0x1, URZ, 0xc0, !UPT ;  /* 0x0000000109057892 */ /* 0x004fc6000f8ec0ff */
[C---:B------:R-:W-:Y:S02]  /*1890*/  ISETP.LT.U32.AND P1, PT, R68.reuse, 0x40, P1 ;  /* 0x000000404400780c */ /* 0x040fe40000f21070 */
[----:B------:R-:W-:Y:S01]  /*18a0*/  ELECT P0, URZ, PT ;  /* 0x0000000000ff782f */ /* 0x000fe20003800000 */
[----:B------:R-:W-:Y:S02]  /*18b0*/  ULEA UR24, UR5, UR8, 0xe ;  /* 0x0000000805187291 */ /* 0x000fe4000f8e70ff */
[----:B------:R-:W-:Y:S01]  /*18c0*/  USHF.L.U32 UR26, UR5, 0x6, URZ ;  /* 0x00000006051a7899 */ /* 0x000fe200080006ff */
[----:B------:R-:W-:Y:S01]  /*18d0*/  ISETP.LT.U32.AND P0, PT, R68, 0x40, P0 ;  /* 0x000000404400780c */ /* 0x000fe20000701070 */
[----:B------:R-:W-:Y:S01]  /*18e0*/  UMOV UR27, UR31 ;  /* 0x0000001f001b7c82 */ /* 0x000fe20008000000 */
[----:B------:R-:W-:Y:S02]  /*18f0*/  UIMAD UR5, UR5, -0x2000, UR24 ;  /* 0xffffe000050578a4 */ /* 0x000fe4000f8e0218 */
[----:B------:R-:W-:-:S02]  /*1900*/  UIADD3 UR4, UPT, UPT, UR8, 0x8000, URZ ;  /* 0x0000800008047890 */ /* 0x000fc4000fffe0ff */
[----:B------:R-:W-:Y:S01]  /*1910*/  UMOV UR14, UR26 ;  /* 0x0000001a000e7c82 */ /* 0x000fe20008000000 */
[----:B------:R-:W-:Y:S01]  /*1920*/  VOTEU.ANY UP0, P1 ;  /* 0x0000000000ff7886 */ /* 0x000fe20000800100 */
[----:B------:R-:W-:Y:S02]  /*1930*/  USHF.R.U32.HI UR18, URZ, 0x4, UR8 ;  /* 0x00000004ff127899 */ /* 0x000fe40008011608 */
[----:B------:R-:W-:Y:S01]  /*1940*/  USHF.R.U32.HI UR4, URZ, 0x4, UR4 ;  /* 0x00000004ff047899 */ /* 0x000fe20008011604 */
[----:B------:R2:W-:Y:S01]  /*1950*/  @!P3 SYNCS.ARRIVE.TRANS64 RZ, [UR8+0xc000], R2 ;  /* 0x00c00002ffffb9a7 */ /* 0x0005e20008000008 */
[----:B------:R3:W-:Y:S06]  /*1960*/  MEMBAR.ALL.CTA ;  /* 0x0000000000007992 */ /* 0x0007ec0000008000 */
[----:B---3--:R-:W3:Y:S01]  /*1970*/  FENCE.VIEW.ASYNC.S ;  /* 0x00000000000073c6 */ /* 0x008ee20000000000 */
[----:B------:R-:W-:Y:S01]  /*1980*/  @UP0 UIADD3 UR25, UPT, UPT, UR8, 0xc000, URZ ;  /* 0x0000c00008190890 */ /* 0x000fe2000fffe0ff */
[----:B---3--:R-:W-:Y:S01]  /*1990*/  VOTEU.ANY UP0, P1 ;  /* 0x0000000000ff7886 */ /* 0x008fe20000800100 */
[----:B------:R-:W-:Y:S01]  /*19a0*/  VOTEU.ANY UP1, P0 ;  /* 0x0000000000ff7886 */ /* 0x000fe20000020100 */
[----:B------:R-:W-:-:S02]  /*19b0*/  USGXT.U32 UR18, UR18, 0xe ;  /* 0x0000000e1212789a */ /* 0x000fc40008000000 */
[----:B------:R-:W-:Y:S02]  /*19c0*/  USGXT.U32 UR22, UR4, 0xe ;  /* 0x0000000e0416789a */ /* 0x000fe40008000000 */
[----:B------:R-:W-:Y:S02]  /*19d0*/  @UP1 UIADD3 UR12, UPT, UPT, UR5, 0x8000, URZ ;  /* 0x00008000050c1890 */ /* 0x000fe4000fffe0ff */
[----:B------:R-:W-:Y:S01]  /*19e0*/  @UP1 UIADD3 UR13, UPT, UPT, UR8, 0xc000, URZ ;  /* 0x0000c000080d1890 */ /* 0x000fe2000fffe0ff */
[----:B------:R-:W-:Y:S01]  /*19f0*/  VOTEU.ANY UP1, P0 ;  /* 0x0000000000ff7886 */ /* 0x000fe20000020100 */
[----:B------:R-:W-:Y:S01]  /*1a00*/  UMOV UR4, URZ ;  /* 0x000000ff00047c82 */ /* 0x000fe20008000000 */
[----:B------:R-:W-:Y:S01]  /*1a10*/  UMOV UR19, 0x40004040 ;  /* 0x4000404000137882 */ /* 0x000fe20000000000 */
[----:B------:R-:W-:Y:S01]  /*1a20*/  UMOV UR23, 0x40004040 ;  /* 0x4000404000177882 */ /* 0x000fe20000000000 */
[----:B------:R-:W-:Y:S06]  /*1a30*/  BAR.SYNC.DEFER_BLOCKING 0x0 ;  /* 0x0000000000007b1d */ /* 0x000fec0000010000 */
[----:B------:R3:W-:Y:S01]  /*1a40*/  @UP0 UTMALDG.2D [UR24], [UR10] ;  /* 0x000000180a0005b4 */ /* 0x0007e20008008000 */
[----:B------:R-:W-:-:S04]  /*1a50*/  UIADD3 UR20, UP0, UPT, UR18, 0x2, URZ ;  /* 0x0000000212147890 */ /* 0x000fc8000ff1e0ff */
[----:B------:R-:W-:Y:S01]  /*1a60*/  UIADD3.X UR21, UPT, UPT, UR4, 0x40004040, URZ, UP0, !UPT ;  /* 0x4000404004157890 */ /* 0x000fe200087fe4ff */
[----:B------:R-:W-:Y:S03]  /*1a70*/  BAR.SYNC.DEFER_BLOCKING 0x0 ;  /* 0x0000000000007b1d */ /* 0x000fe60000010000 */
[----:B------:R-:W-:Y:S02]  /*1a80*/  UIADD3.64 UR34, UPT, UPT, UR20, 0x4, URZ ;  /* 0x0000000414227897 */ /* 0x000fe4000fffe0ff */
[----:B------:R-:W-:Y:S02]  /*1a90*/  UIADD3.64 UR36, UPT, UPT, UR20, 0x3fe, URZ ;  /* 0x000003fe14247897 */ /* 0x000fe4000fffe0ff */
[----:B------:R-:W-:Y:S02]  /*1aa0*/  UIADD3.64 UR38, UPT, UPT, UR20, 0x400, URZ ;  /* 0x0000040014267897 */ /* 0x000fe4000fffe0ff */
[----:B------:R-:W-:-:S02]  /*1ab0*/  UIADD3.64 UR40, UPT, UPT, UR20, 0x402, URZ ;  /* 0x0000040214287897 */ /* 0x000fc4000fffe0ff */
[----:B------:R-:W-:Y:S02]  /*1ac0*/  UIADD3.64 UR42, UPT, UPT, UR20, 0x404, URZ ;  /* 0x00000404142a7897 */ /* 0x000fe4000fffe0ff */
[----:B---3--:R-:W-:Y:S02]  /*1ad0*/  UIADD3 UR24, UP0, UPT, UR22, 0x2, URZ ;  /* 0x0000000216187890 */ /* 0x008fe4000ff1e0ff */
[----:B------:R-:W-:Y:S02]  /*1ae0*/  UIADD3.64 UR26, UPT, UPT, UR20, 0x2, URZ ;  /* 0x00000002141a7897 */ /* 0x000fe4000fffe0ff */
[----:B------:R-:W-:Y:S02]  /*1af0*/  UIADD3.X UR25, UPT, UPT, UR4, 0x40004040, URZ, UP0, !UPT ;  /* 0x4000404004197890 */ /* 0x000fe400087fe4ff */
[----:B------:R-:W-:Y:S02]  /*1b00*/  UISETP.NE.U32.AND UP0, UPT, UR9, URZ, UPT ;  /* 0x000000ff0900728c */ /* 0x000fe4000bf05070 */
[----:B------:R-:W-:-:S02]  /*1b10*/  UIADD3.64 UR44, UPT, UPT, UR24, 0x2, URZ ;  /* 0x00000002182c7897 */ /* 0x000fc4000fffe0ff */
[----:B------:R-:W-:Y:S02]  /*1b20*/  UIADD3.64 UR46, UPT, UPT, UR24, 0x4, URZ ;  /* 0x00000004182e7897 */ /* 0x000fe4000fffe0ff */
[----:B------:R-:W-:Y:S01]  /*1b30*/  UIADD3.64 UR48, UPT, UPT, UR24, 0x1fe, URZ ;  /* 0x000001fe18307897 */ /* 0x000fe2000fffe0ff */
[----:B------:R2:W-:Y:S01]  /*1b40*/  @UP1 UTMALDG.2D [UR12], [UR6] ;  /* 0x0000000c060015b4 */ /* 0x0005e20008008000 */
[----:B------:R-:W-:Y:S02]  /*1b50*/  UIADD3.64 UR50, UPT, UPT, UR24, 0x200, URZ ;  /* 0x0000020018327897 */ /* 0x000fe4000fffe0ff */
[----:B------:R-:W-:Y:S02]  /*1b60*/  UIADD3.64 UR52, UPT, UPT, UR24, 0x202, URZ ;  /* 0x0000020218347897 */ /* 0x000fe4000fffe0ff */
[----:B------:R-:W-:Y:S01]  /*1b70*/  UIADD3.64 UR54, UPT, UPT, UR24, 0x204, URZ ;  /* 0x0000020418367897 */ /* 0x000fe2000fffe0ff */
[----:B------:R-:W-:Y:S06]  /*1b80*/  BAR.SYNC.DEFER_BLOCKING 0x0 ;  /* 0x0000000000007b1d */ /* 0x000fec0000010000 */
[----:B------:R-:W3:Y:S02]  /*1b90*/  SYNCS.PHASECHK.TRANS64.TRYWAIT P0, [UR8+0xc000], RZ ;  /* 0x00c000ffff0075a7 */ /* 0x000ee40008001108 */
[----:B--23--:R-:W-:Y:S05]  /*1ba0*/  @!P0 BRA `(.L_x_54) ;  /* 0x0000000c00988947 */ /* 0x00cfea0003800000 */
.L_x_66:
[----:B------:R-:W-:Y:S05]  /*1bb0*/  BRA.U UP0, `(.L_x_55) ;  /* 0x0000000100647547 */ /* 0x000fea000b800000 */
[----:B------:R-:W-:Y:S01]  /*1bc0*/  UMOV UR4, 0x0 ;  /* 0x0000000000047882 */ /* 0x000fe20000000000 */
[----:B------:R-:W-:Y:S01]  /*1bd0*/  UMOV UR5, 0x8100010 ;  /* 0x0810001000057882 */ /* 0x000fe20000000000 */
[----:B------:R-:W-:Y:S01]  /*1be0*/  UMOV UR12, 0x0 ;  /* 0x00000000000c7882 */ /* 0x000fe20000000000 */
[----:B------:R-:W-:Y:S01]  /*1bf0*/  UMOV UR13, 0x8100010 ;  /* 0x08100010000d7882 */ /* 0x000fe20000000000 */
[----:B------:R-:W-:Y:S01]  /*1c00*/  UMOV UR28, 0x0 ;  /* 0x00000000001c7882 */ /* 0x000fe20000000000 */
[----:B------:R-:W-:Y:S01]  /*1c10*/  UMOV UR29, 0x8100010 ;  /* 0x08100010001d7882 */ /* 0x000fe20000000000 */
[----:B------:R2:W-:Y:S01]  /*1c20*/  UTCHMMA gdesc[UR18], gdesc[UR22], tmem[UR32], tmem[UR4], idesc[UR5], !UPT ;  /* 0x00ff0416120075ea */ /* 0x0005e2000f800020 */
[----:B------:R-:W-:Y:S01]  /*1c30*/  UMOV UR56, 0x0 ;  /* 0x0000000000387882 */ /* 0x000fe20000000000 */
[----:B------:R-:W-:Y:S01]  /*1c40*/  UMOV UR57, 0x8100010 ;  /* 0x0810001000397882 */ /* 0x000fe20000000000 */
[----:B------:R2:W-:Y:S01]  /*1c50*/  UTCHMMA gdesc[UR20], gdesc[UR24], tmem[UR32], tmem[UR12], idesc[UR13], UPT ;  /* 0x00ff0c18140075ea */ /* 0x0005e2000b800020 */
        /* <DEDUP_REMOVED lines=12> */
[----:B------:R2:W-:Y:S01]  /*1d20*/  UTCHMMA gdesc[UR40], gdesc[UR52], tmem[UR32], tmem[UR62], idesc[UR63], UPT ;  /* 0x00ff3e34280075ea */ /* 0x0005e2000b800020 */
[----:B------:R2:W-:Y:S01]  /*1d30*/  UTCHMMA gdesc[UR42], gdesc[UR54], tmem[UR32], tmem[UR64], idesc[UR65], UPT ;  /* 0x00ff40362a0075ea */ /* 0x0005e2000b800020 */
[----:B------:R-:W-:Y:S01]  /*1d40*/  NOP ;  /* 0x0000000000007918 */ /* 0x000fe20000000000 */
.L_x_55:
[----:B------:R-:W-:Y:S01]  /*1d50*/  ELECT P0, URZ, PT ;  /* 0x0000000000ff782f */ /* 0x000fe20003800000 */
[----:B--2---:R-:W-:-:S03]  /*1d60*/  UIADD3 UR4, UPT, UPT, UR8, 0xc010, URZ ;  /* 0x0000c01008047890 */ /* 0x004fc6000fffe0ff */
[----:B------:R-:W-:Y:S01]  /*1d70*/  ISETP.LT.U32.AND P0, PT, R68, 0x20, P0 ;  /* 0x000000204400780c */ /* 0x000fe20000701070 */
[----:B------:R-:W-:-:S12]  /*1d80*/  UMOV UR5, URZ ;  /* 0x000000ff00057c82 */ /* 0x000fd80008000000 */
[----:B------:R-:W-:Y:S01]  /*1d90*/  VOTEU.ANY UP0, P0 ;  /* 0x0000000000ff7886 */ /* 0x000fe20000000100 */
[----:B------:R-:W-:Y:S01]  /*1da0*/  VOTEU.ANY UP1, P0 ;  /* 0x0000000000ff7886 */ /* 0x000fe20000020100 */
[----:B------:R-:W-:-:S03]  /*1db0*/  ISETP.GE.U32.AND P0, PT, R10, 0x81, PT ;  /* 0x000000810a00780c */ /* 0x000fc60003f06070 */
[----:B------:R-:W-:Y:S02]  /*1dc0*/  @UP0 UMOV UR12, UR4 ;  /* 0x00000004000c0c82 */ /* 0x000fe40008000000 */
[----:B------:R2:W-:Y:S01]  /*1dd0*/  @UP1 UTCBAR [UR12], URZ ;  /* 0x000000ff0c0013e9 */ /* 0x0005e200080000ff */
[----:B------:R-:W-:Y:S06]  /*1de0*/  BAR.SYNC.DEFER_BLOCKING 0x0 ;  /* 0x0000000000007b1d */ /* 0x000fec0000010000 */
[----:B------:R-:W3:Y:S02]  /*1df0*/  SYNCS.PHASECHK.TRANS64.TRYWAIT P1, [UR8+0xc010], RZ ;  /* 0x00c010ffff0075a7 */ /* 0x000ee40008021108 */
[----:B--23--:R-:W-:Y:S05]  /*1e00*/  @!P1 BRA `(.L_x_56) ;  /* 0x0000000c000c9947 */ /* 0x00cfea0003800000 */
.L_x_67:
[----:B------:R-:W-:Y:S05]  /*1e10*/  @!P0 BRA `(.L_x_53) ;  /* 0x0000000400208947 */ /* 0x000fea0003800000 */
[----:B------:R-:W-:Y:S01]  /*1e20*/  IMAD.MOV.U32 R2, RZ, RZ, 0x1 ;  /* 0x00000001ff027424 */ /* 0x000fe200078e00ff */
[----:B------:R-:W2:Y:S01]  /*1e30*/  LDCU UR68, c[0x0][0x3a0] ;  /* 0x00007400ff4477ac */ /* 0x000ea20008000800 */
[----:B------:R-:W-:-:S05]  /*1e40*/  UMOV UR33, 0x80 ;  /* 0x0000008000217882 */ /* 0x000fca0000000000 */
.L_x_60:
[----:B------:R-:W-:Y:S01]  /*1e50*/  BAR.SYNC.DEFER_BLOCKING 0x0 ;  /* 0x0000000000007b1d */ /* 0x000fe20000010000 */
[----:B------:R-:W-:Y:S01]  /*1e60*/  @!P3 IMAD.MOV.U32 R3, RZ, RZ, 0xc000 ;  /* 0x0000c000ff03b424 */ /* 0x000fe200078e00ff */
[----:B------:R-:W-:Y:S01]  /*1e70*/  ELECT P1, URZ, PT ;  /* 0x0000000000ff782f */ /* 0x000fe20003820000 */
[----:B------:R-:W-:-:S03]  /*1e80*/  ULOP3.LUT UR12, UR9, 0x1, URZ, 0xc0, !UPT ;  /* 0x00000001090c7892 */ /* 0x000fc6000f8ec0ff */
[C---:B------:R-:W-:Y:S02]  /*1e90*/  ISETP.LT.U32.AND P1, PT, R68.reuse, 0x40, P1 ;  /* 0x000000404400780c */ /* 0x040fe40000f21070 */
[----:B------:R-:W-:Y:S01]  /*1ea0*/  ELECT P0, URZ, PT ;  /* 0x0000000000ff782f */ /* 0x000fe20003800000 */
[----:B------:R-:W-:Y:S02]  /*1eb0*/  ULEA UR28, UR12, UR8, 0xe ;  /* 0x000000080c1c7291 */ /* 0x000fe4000f8e70ff */
[----:B------:R-:W-:Y:S01]  /*1ec0*/  ULEA UR30, UR12, UR33, 0x6 ;  /* 0x000000210c1e7291 */ /* 0x000fe2000f8e30ff */
[----:B------:R-:W-:Y:S01]  /*1ed0*/  ISETP.LT.U32.AND P0, PT, R68, 0x40, P0 ;  /* 0x000000404400780c */ /* 0x000fe20000701070 */
[----:B------:R-:W-:-:S05]  /*1ee0*/  UIMAD UR12, UR12, -0x2000, UR28 ;  /* 0xffffe0000c0c78a4 */ /* 0x000fca000f8e021c */
[----:B------:R-:W-:Y:S01]  /*1ef0*/  UMOV UR14, UR30 ;  /* 0x0000001e000e7c82 */ /* 0x000fe20008000000 */
[----:B------:R-:W-:Y:S01]  /*1f00*/  VOTEU.ANY UP0, P1 ;  /* 0x0000000000ff7886 */ /* 0x000fe20000800100 */
[----:B------:R3:W-:Y:S01]  /*1f10*/  @!P3 SYNCS.ARRIVE.TRANS64 RZ, [UR8+0xc000], R3 ;  /* 0x00c00003ffffb9a7 */ /* 0x0007e20008000008 */
[----:B------:R4:W-:Y:S06]  /*1f20*/  MEMBAR.ALL.CTA ;  /* 0x0000000000007992 */ /* 0x0009ec0000008000 */
[----:B----4-:R-:W4:Y:S01]  /*1f30*/  FENCE.VIEW.ASYNC.S ;  /* 0x00000000000073c6 */ /* 0x010f220000000000 */
[----:B------:R-:W-:Y:S01]  /*1f40*/  @UP0 UIADD3 UR29, UPT, UPT, UR8, 0xc000, URZ ;  /* 0x0000c000081d0890 */ /* 0x000fe2000fffe0ff */
[----:B----4-:R-:W-:Y:S01]  /*1f50*/  VOTEU.ANY UP0, P1 ;  /* 0x0000000000ff7886 */ /* 0x010fe20000800100 */
[----:B------:R-:W-:Y:S01]  /*1f60*/  VOTEU.ANY UP1, P0 ;  /* 0x0000000000ff7886 */ /* 0x000fe20000020100 */
[----:B---3--:R-:W-:-:S04]  /*1f70*/  IMAD.U32 R3, R2, -0x80000000, RZ ;  /* 0x8000000002037824 */ /* 0x008fc800078e00ff */
[----:B------:R-:W-:Y:S02]  /*1f80*/  @UP1 UIADD3 UR12, UPT, UPT, UR12, 0x8000, URZ ;  /* 0x000080000c0c1890 */ /* 0x000fe4000fffe0ff */
[----:B------:R-:W-:Y:S01]  /*1f90*/  @UP1 UIADD3 UR13, UPT, UPT, UR8, 0xc000, URZ ;  /* 0x0000c000080d1890 */ /* 0x000fe2000fffe0ff */
[----:B------:R-:W-:Y:S01]  /*1fa0*/  VOTEU.ANY UP1, P0 ;  /* 0x0000000000ff7886 */ /* 0x000fe20000020100 */
[----:B------:R-:W-:Y:S06]  /*1fb0*/  BAR.SYNC.DEFER_BLOCKING 0x0 ;  /* 0x0000000000007b1d */ /* 0x000fec0000010000 */
[----:B------:R3:W-:Y:S01]  /*1fc0*/  @UP0 UTMALDG.2D [UR28], [UR10] ;  /* 0x0000001c0a0005b4 */ /* 0x0007e20008008000 */
[----:B------:R-:W-:Y:S01]  /*1fd0*/  UISETP.NE.U32.AND UP0, UPT, UR9, URZ, UPT ;  /* 0x000000ff0900728c */ /* 0x000fe2000bf05070 */
[----:B------:R-:W-:Y:S06]  /*1fe0*/  BAR.SYNC.DEFER_BLOCKING 0x0 ;  /* 0x0000000000007b1d */ /* 0x000fec0000010000 */
[----:B------:R3:W-:Y:S02]  /*1ff0*/  @UP1 UTMALDG.2D [UR12], [UR6] ;  /* 0x0000000c060015b4 */ /* 0x0007e40008008000 */
[----:B------:R-:W-:Y:S06]  /*2000*/  BAR.SYNC.DEFER_BLOCKING 0x0 ;  /* 0x0000000000007b1d */ /* 0x000fec0000010000 */
[----:B------:R-:W4:Y:S02]  /*2010*/  SYNCS.PHASECHK.TRANS64.TRYWAIT P0, [UR8+0xc000], R3 ;  /* 0x00c00003ff0075a7 */ /* 0x000f240008001108 */
[----:B---34-:R-:W-:Y:S05]  /*2020*/  @!P0 BRA `(.L_x_57) ;  /* 0x0000000800908947 */ /* 0x018fea0003800000 */
.L_x_68:
[----:B------:R-:W-:Y:S05]  /*2030*/  BRA.U UP0, `(.L_x_58) ;  /* 0x0000000100647547 */ /* 0x000fea000b800000 */
[----:B------:R-:W-:Y:S01]  /*2040*/  UMOV UR12, 0x0 ;  /* 0x00000000000c7882 */ /* 0x000fe20000000000 */
[----:B------:R-:W-:Y:S01]  /*2050*/  UMOV UR13, 0x8100010 ;  /* 0x08100010000d7882 */ /* 0x000fe20000000000 */
[----:B------:R-:W-:Y:S01]  /*2060*/  UMOV UR28, 0x0 ;  /* 0x00000000001c7882 */ /* 0x000fe20000000000 */
[----:B------:R-:W-:Y:S01]  /*2070*/  UMOV UR29, 0x8100010 ;  /* 0x08100010001d7882 */ /* 0x000fe20000000000 */
        /* <DEDUP_REMOVED lines=21> */
.L_x_58:
[----:B------:R-:W-:-:S04]  /*21d0*/  ELECT P0, URZ, PT ;  /* 0x0000000000ff782f */ /* 0x000fc80003800000 */
[----:B------:R-:W-:-:S13]  /*21e0*/  ISETP.LT.U32.AND P0, PT, R68, 0x20, P0 ;  /* 0x000000204400780c */ /* 0x000fda0000701070 */
[----:B------:R-:W-:Y:S01]  /*21f0*/  VOTEU.ANY UP0, P0 ;  /* 0x0000000000ff7886 */ /* 0x000fe20000000100 */
[----:B------:R-:W-:-:S04]  /*2200*/  VOTEU.ANY UP1, P0 ;  /* 0x0000000000ff7886 */ /* 0x000fc80000020100 */
[----:B---3--:R-:W-:Y:S02]  /*2210*/  @UP0 UMOV UR12, UR4 ;  /* 0x00000004000c0c82 */ /* 0x008fe40008000000 */
[----:B------:R3:W-:Y:S01]  /*2220*/  @UP1 UTCBAR [UR12], URZ ;  /* 0x000000ff0c0013e9 */ /* 0x0007e200080000ff */
[----:B------:R-:W-:Y:S06]  /*2230*/  BAR.SYNC.DEFER_BLOCKING 0x0 ;  /* 0x0000000000007b1d */ /* 0x000fec0000010000 */
[----:B------:R-:W4:Y:S02]  /*2240*/  SYNCS.PHASECHK.TRANS64.TRYWAIT P0, [UR8+0xc010], R3 ;  /* 0x00c01003ff0075a7 */ /* 0x000f240008001108 */
[----:B---34-:R-:W-:Y:S05]  /*2250*/  @!P0 BRA `(.L_x_59) ;  /* 0x0000000800108947 */ /* 0x018fea0003800000 */
.L_x_69:
[----:B------:R-:W-:Y:S01]  /*2260*/  UIADD3 UR33, UPT, UPT, UR33, 0x80, URZ ;  /* 0x0000008021217890 */ /* 0x000fe2000fffe0ff */
[----:B------:R-:W-:-:S03]  /*2270*/  LOP3.LUT R2, R2, 0x1, RZ, 0x3c, !PT ;  /* 0x0000000102027812 */ /* 0x000fc600078e3cff */
[----:B--2---:R-:W-:-:S09]  /*2280*/  UISETP.GE.AND UP0, UPT, UR33, UR68, UPT ;  /* 0x000000442100728c */ /* 0x004fd2000bf06270 */
[----:B------:R-:W-:Y:S05]  /*2290*/  BRA.U !UP0, `(.L_x_60) ;  /* 0xfffffff908ec7547 */ /* 0x000fea000b83ffff */
.L_x_53:
[----:B---34-:R-:W-:Y:S06]  /*22a0*/  BAR.SYNC.DEFER_BLOCKING 0x0 ;  /* 0x0000000000007b1d */ /* 0x018fec0000010000 */
[----:B------:R-:W-:Y:S04]  /*22b0*/  BSSY.RECONVERGENT B5, `(.L_x_61) ;  /* 0x0000004000057945 */ /* 0x000fe80003800200 */
[----:B------:R-:W-:Y:S05]  /*22c0*/  @P3 BRA `(.L_x_62) ;  /* 0x0000000000083947 */ /* 0x000fea0003800000 */
[----:B------:R-:W3:Y:S02]  /*22d0*/  SYNCS.CCTL.IV [UR8+0xc000] ;  /* 0x00c00000ff0079b1 */ /* 0x000ee40008000008 */
[----:B---3--:R-:W3:Y:S02]  /*22e0*/  SYNCS.CCTL.IV [UR8+0xc010] ;  /* 0x00c01000ff0079b1 */ /* 0x008ee40008000008 */
.L_x_62:
[----:B--2---:R-:W-:Y:S05]  /*22f0*/  BSYNC.RECONVERGENT B5 ;  /* 0x0000000000057941 */ /* 0x004fea0003800200 */
.L_x_61:
[----:B------:R-:W-:Y:S01]  /*2300*/  USHF.L.U32 UR9, UR9, 0x15, URZ ;  /* 0x0000001509097899 */ /* 0x000fe200080006ff */
[C---:B------:R-:W-:Y:S01]  /*2310*/  IMAD.SHL.U32 R2, R0.reuse, 0x80, RZ ;  /* 0x0000008000027824 */ /* 0x040fe200078e00ff */
[----:B------:R-:W-:Y:S01]  /*2320*/  ELECT P0, URZ, PT ;  /* 0x0000000000ff782f */ /* 0x000fe20003800000 */
[----:B------:R-:W-:Y:S01]  /*2330*/  IMAD.SHL.U32 R3, R0, 0x10, RZ ;  /* 0x0000001000037824 */ /* 0x000fe200078e00ff */
[----:B------:R-:W-:Y:S02]  /*2340*/  ULOP3.LUT UR9, UR9, 0x600000, URZ, 0xc0, !UPT ;  /* 0x0060000009097892 */ /* 0x000fe4000f8ec0ff */
[----:B------:R-:W-:Y:S01]  /*2350*/  LOP3.LUT R0, R2, 0x3f80, RZ, 0xc0, !PT ;  /* 0x00003f8002007812 */ /* 0x000fe200078ec0ff */
[----:B------:R-:W-:Y:S01]  /*2360*/  UMOV UR10, UR31 ;  /* 0x0000001f000a7c82 */ /* 0x000fe20008000000 */
[----:B------:R-:W-:Y:S01]  /*2370*/  UIADD3 UR9, UPT, UPT, UR32, UR9, URZ ;  /* 0x0000000920097290 */ /* 0x000fe2000fffe0ff */
[----:B------:R-:W-:Y:S02]  /*2380*/  ISETP.LT.U32.AND P0, PT, R68, 0x20, P0 ;  /* 0x000000204400780c */ /* 0x000fe40000701070 */
[----:B------:R-:W-:-:S04]  /*2390*/  LOP3.LUT R0, R0, 0x70, R3, 0xf8, !PT ;  /* 0x0000007000007812 */ /* 0x000fc800078ef803 */
[C---:B------:R-:W-:Y:S02]  /*23a0*/  LOP3.LUT R2, R0.reuse, 0x10, RZ, 0x3c, !PT ;  /* 0x0000001000027812 */ /* 0x040fe400078e3cff */
[----:B-----5:R-:W2:Y:S01]  /*23b0*/  LDTM.x64 R4, tmem[UR9] ;  /* 0x00000009000479ee */ /* 0x020ea20008340000 */
[----:B------:R-:W-:Y:S01]  /*23c0*/  LOP3.LUT R3, R0, 0x20, RZ, 0x3c, !PT ;  /* 0x0000002000037812 */ /* 0x000fe200078e3cff */
[----:B------:R-:W-:Y:S01]  /*23d0*/  NOP ;  /* 0x0000000000007918 */ /* 0x000fe20000000000 */
[----:B------:R-:W-:Y:S02]  /*23e0*/  UMOV UR9, UR15 ;  /* 0x0000000f00097c82 */ /* 0x000fe40008000000 */
[----:B--2---:R-:W-:Y:S01]  /*23f0*/  VOTEU.ANY UP1, P0 ;  /* 0x0000000000ff7886 */ /* 0x004fe20000020100 */
[----:B------:R-:W-:Y:S01]  /*2400*/  VOTEU.ANY UP0, P0 ;  /* 0x0000000000ff7886 */ /* 0x000fe20000000100 */
[----:B------:R-:W-:Y:S02]  /*2410*/  F2FP.F16.F32.PACK_AB R4, R5, R4 ;  /* 0x000000040504723e */ /* 0x000fe400000000ff */
[----:B------:R-:W-:-:S02]  /*2420*/  F2FP.F16.F32.PACK_AB R5, R7, R6 ;  /* 0x000000060705723e */ /* 0x000fc400000000ff */
[----:B------:R-:W-:Y:S02]  /*2430*/  F2FP.F16.F32.PACK_AB R12, R13, R12 ;  /* 0x0000000c0d0c723e */ /* 0x000fe400000000ff */
[----:B------:R-:W-:Y:S02]  /*2440*/  F2FP.F16.F32.PACK_AB R6, R9, R8 ;  /* 0x000000080906723e */ /* 0x000fe400000000ff */
[----:B------:R-:W-:Y:S02]  /*2450*/  F2FP.F16.F32.PACK_AB R7, R11, R10 ;  /* 0x0000000a0b07723e */ /* 0x000fe400000000ff */
[----:B------:R-:W-:Y:S02]  /*2460*/  F2FP.F16.F32.PACK_AB R13, R15, R14 ;  /* 0x0000000e0f0d723e */ /* 0x000fe400000000ff */
[----:B------:R-:W-:Y:S01]  /*2470*/  F2FP.F16.F32.PACK_AB R20, R21, R20 ;  /* 0x000000141514723e */ /* 0x000fe200000000ff */
[----:B---3--:R2:W-:Y:S01]  /*2480*/  STS.128 [R0+UR8], R4 ;  /* 0x0000000400007988 */ /* 0x0085e20008000c08 */
[----:B------:R-:W-:-:S02]  /*2490*/  F2FP.F16.F32.PACK_AB R14, R17, R16 ;  /* 0x00000010110e723e */ /* 0x000fc400000000ff */
[----:B------:R-:W-:Y:S02]  /*24a0*/  F2FP.F16.F32.PACK_AB R15, R19, R18 ;  /* 0x00000012130f723e */ /* 0x000fe400000000ff */
[----:B------:R-:W-:Y:S02]  /*24b0*/  F2FP.F16.F32.PACK_AB R21, R23, R22 ;  /* 0x000000161715723e */ /* 0x000fe400000000ff */
[----:B------:R-:W-:Y:S01]  /*24c0*/  F2FP.F16.F32.PACK_AB R28, R29, R28 ;  /* 0x0000001c1d1c723e */ /* 0x000fe200000000ff */
[----:B------:R2:W-:Y:S01]  /*24d0*/  STS.128 [R2+UR8], R12 ;  /* 0x0000000c02007988 */ /* 0x0005e20008000c08 */
[----:B------:R-:W-:Y:S02]  /*24e0*/  F2FP.F16.F32.PACK_AB R22, R25, R24 ;  /* 0x000000181916723e */ /* 0x000fe400000000ff */
[----:B------:R-:W-:Y:S02]  /*24f0*/  F2FP.F16.F32.PACK_AB R23, R27, R26 ;  /* 0x0000001a1b17723e */ /* 0x000fe400000000ff */
[----:B------:R-:W-:-:S02]  /*2500*/  F2FP.F16.F32.PACK_AB R29, R31, R30 ;  /* 0x0000001e1f1d723e */ /* 0x000fc400000000ff */
[----:B------:R-:W-:Y:S01]  /*2510*/  F2FP.F16.F32.PACK_AB R36, R37, R36 ;  /* 0x000000242524723e */ /* 0x000fe200000000ff */
[----:B------:R2:W-:Y:S01]  /*2520*/  STS.128 [R3+UR8], R20 ;  /* 0x0000001403007988 */ /* 0x0005e20008000c08 */
[----:B------:R-:W-:Y:S02]  /*2530*/  F2FP.F16.F32.PACK_AB R30, R33, R32 ;  /* 0x00000020211e723e */ /* 0x000fe400000000ff */
[----:B------:R-:W-:Y:S02]  /*2540*/  F2FP.F16.F32.PACK_AB R31, R35, R34 ;  /* 0x00000022231f723e */ /* 0x000fe400000000ff */
[----:B------:R-:W-:Y:S02]  /*2550*/  F2FP.F16.F32.PACK_AB R37, R39, R38 ;  /* 0x000000262725723e */ /* 0x000fe400000000ff */
[----:B------:R-:W-:Y:S02]  /*2560*/  F2FP.F16.F32.PACK_AB R44, R45, R44 ;  /* 0x0000002c2d2c723e */ /* 0x000fe400000000ff */
[----:B------:R-:W-:-:S02]  /*2570*/  LOP3.LUT R8, R0, 0x30, RZ, 0x3c, !PT ;  /* 0x0000003000087812 */ /* 0x000fc400078e3cff */
[----:B------:R-:W-:Y:S02]  /*2580*/  F2FP.F16.F32.PACK_AB R38, R41, R40 ;  /* 0x000000282926723e */ /* 0x000fe400000000ff */
[----:B------:R-:W-:Y:S01]  /*2590*/  F2FP.F16.F32.PACK_AB R39, R43, R42 ;  /* 0x0000002a2b27723e */ /* 0x000fe200000000ff */
[----:B------:R2:W-:Y:S01]  /*25a0*/  STS.128 [R8+UR8], R28 ;  /* 0x0000001c08007988 */ /* 0x0005e20008000c08 */
[----:B------:R-:W-:Y:S02]  /*25b0*/  F2FP.F16.F32.PACK_AB R45, R47, R46 ;  /* 0x0000002e2f2d723e */ /* 0x000fe400000000ff */
[----:B------:R-:W-:Y:S02]  /*25c0*/  F2FP.F16.F32.PACK_AB R52, R53, R52 ;  /* 0x000000343534723e */ /* 0x000fe400000000ff */
[----:B------:R-:W-:Y:S02]  /*25d0*/  LOP3.LUT R9, R0, 0x40, RZ, 0x3c, !PT ;  /* 0x0000004000097812 */ /* 0x000fe400078e3cff */
[----:B------:R-:W-:-:S02]  /*25e0*/  F2FP.F16.F32.PACK_AB R46, R49, R48 ;  /* 0x00000030312e723e */ /* 0x000fc400000000ff */
[----:B------:R-:W-:Y:S01]  /*25f0*/  F2FP.F16.F32.PACK_AB R47, R51, R50 ;  /* 0x00000032332f723e */ /* 0x000fe200000000ff */
[----:B------:R2:W-:Y:S01]  /*2600*/  STS.128 [R9+UR8], R36 ;  /* 0x0000002409007988 */ /* 0x0005e20008000c08 */
[----:B------:R-:W-:Y:S02]  /*2610*/  F2FP.F16.F32.PACK_AB R53, R55, R54 ;  /* 0x000000363735723e */ /* 0x000fe400000000ff */
[----:B------:R-:W-:Y:S02]  /*2620*/  F2FP.F16.F32.PACK_AB R60, R61, R60 ;  /* 0x0000003c3d3c723e */ /* 0x000fe400000000ff */
[----:B------:R-:W-:Y:S02]  /*2630*/  LOP3.LUT R10, R0, 0x50, RZ, 0x3c, !PT ;  /* 0x00000050000a7812 */ /* 0x000fe400078e3cff */
[----:B------:R-:W-:Y:S02]  /*2640*/  F2FP.F16.F32.PACK_AB R54, R57, R56 ;  /* 0x000000383936723e */ /* 0x000fe400000000ff */
[----:B------:R-:W-:Y:S01]  /*2650*/  F2FP.F16.F32.PACK_AB R55, R59, R58 ;  /* 0x0000003a3b37723e */ /* 0x000fe200000000ff */
[----:B------:R2:W-:Y:S01]  /*2660*/  STS.128 [R10+UR8], R44 ;  /* 0x0000002c0a007988 */ /* 0x0005e20008000c08 */
[----:B------:R-:W-:-:S02]  /*2670*/  F2FP.F16.F32.PACK_AB R61, R63, R62 ;  /* 0x0000003e3f3d723e */ /* 0x000fc400000000ff */
[C---:B------:R-:W-:Y:S02]  /*2680*/  LOP3.LUT R11, R0.reuse, 0x60, RZ, 0x3c, !PT ;  /* 0x00000060000b7812 */ /* 0x040fe400078e3cff */
[----:B------:R-:W-:Y:S02]  /*2690*/  F2FP.F16.F32.PACK_AB R62, R65, R64 ;  /* 0x00000040413e723e */ /* 0x000fe400000000ff */
[----:B------:R-:W-:Y:S01]  /*26a0*/  F2FP.F16.F32.PACK_AB R63, R67, R66 ;  /* 0x00000042433f723e */ /* 0x000fe200000000ff */
[----:B------:R2:W-:Y:S01]  /*26b0*/  STS.128 [R11+UR8], R52 ;  /* 0x000000340b007988 */ /* 0x0005e20008000c08 */
[----:B------:R-:W-:-:S05]  /*26c0*/  LOP3.LUT R16, R0, 0x70, RZ, 0x3c, !PT ;  /* 0x0000007000107812 */ /* 0x000fca00078e3cff */
[----:B------:R2:W-:Y:S01]  /*26d0*/  STS.128 [R16+UR8], R60 ;  /* 0x0000003c10007988 */ /* 0x0005e20008000c08 */
[----:B------:R3:W-:Y:S06]  /*26e0*/  MEMBAR.ALL.CTA ;  /* 0x0000000000007992 */ /* 0x0007ec0000008000 */
[----:B---3--:R-:W3:Y:S02]  /*26f0*/  FENCE.VIEW.ASYNC.S ;  /* 0x00000000000073c6 */ /* 0x008ee40000000000 */
[----:B---3--:R-:W-:Y:S06]  /*2700*/  BAR.SYNC.DEFER_BLOCKING 0x0 ;  /* 0x0000000000007b1d */ /* 0x008fec0000010000 */
[----:B------:R2:W-:Y:S01]  /*2710*/  @UP1 UTMASTG.2D [UR8], [UR16] ;  /* 0x00000008100013b5 */ /* 0x0005e20008008000 */
[----:B------:R0:W-:Y:S01]  /*2720*/  UTMACMDFLUSH ;  /* 0x00000000000079b7 */ /* 0x0001e20000000000 */
[----:B------:R-:W-:-:S04]  /*2730*/  DEPBAR.LE SB0, 0x0 ;  /* 0x000080000000791a */ /* 0x000fc80000000000 */
[----:B------:R-:W-:Y:S08]  /*2740*/  BAR.SYNC.DEFER_BLOCKING 0x0 ;  /* 0x0000000000007b1d */ /* 0x000ff00000010000 */
[----:B------:R-:W-:Y:S06]  /*2750*/  BAR.SYNC.DEFER_BLOCKING 0x0 ;  /* 0x0000000000007b1d */ /* 0x000fec0000010000 */
[----:B--2---:R-:W-:Y:S05]  /*2760*/  @P2 BRA `(.L_x_63) ;  /* 0x0000000000a02947 */ /* 0x004fea0003800000 */
[----:B------:R-:W2:Y:S01]  /*2770*/  S2UR UR5, SR_CgaCtaId ;  /* 0x00000000000579c3 */ /* 0x000ea20000008800 */
[----:B------:R-:W-:Y:S01]  /*2780*/  NOP ;  /* 0x0000000000007918 */ /* 0x000fe20000000000 */
[----:B------:R-:W-:Y:S01]  /*2790*/  UMOV UR4, 0x50 ;  /* 0x0000005000047882 */ /* 0x000fe20000000000 */
[----:B------:R-:W-:Y:S02]  /*27a0*/  IMAD.U32 R0, RZ, RZ, UR32 ;  /* 0x00000020ff007e24 */ /* 0x000fe4000f8e00ff */
[----:B------:R-:W-:Y:S02]  /*27b0*/  IMAD.MOV.U32 R3, RZ, RZ, 0x3 ;  /* 0x00000003ff037424 */ /* 0x000fe400078e00ff */
[----:B------:R-:W-:Y:S01]  /*27c0*/  IMAD.MOV.U32 R7, RZ, RZ, 0x1 ;  /* 0x00000001ff077424 */ /* 0x000fe200078e00ff */
[----:B------:R-:W-:-:S04]  /*27d0*/  LOP3.LUT R0, R0, 0xffff, RZ, 0xc0, !PT ;  /* 0x0000ffff00007812 */ /* 0x000fc800078ec0ff */
[----:B------:R-:W-:-:S05]  /*27e0*/  SHF.R.U32.HI R0, RZ, 0x5, R0 ;  /* 0x00000005ff007819 */ /* 0x000fca0000011600 */
[----:B------:R-:W-:Y:S01]  /*27f0*/  VIADD R2, R0, 0x10 ;  /* 0x0000001000027836 */ /* 0x000fe20000000000 */
[----:B------:R-:W-:Y:S01]  /*2800*/  SHF.L.U32 R0, R3, R0, RZ ;  /* 0x0000000003007219 */ /* 0x000fe200000006ff */
[----:B--2---:R-:W-:-:S03]  /*2810*/  ULEA UR6, UR5, UR4, 0x18 ;  /* 0x0000000405067291 */ /* 0x004fc6000f8ec0ff */
[----:B------:R-:W-:-:S04]  /*2820*/  SHF.L.U32 R3, R7, R2, RZ ;  /* 0x0000000207037219 */ /* 0x000fc800000006ff */
[----:B------:R-:W-:Y:S02]  /*2830*/  LOP3.LUT R0, R3, R0, RZ, 0xfc, !PT ;  /* 0x0000000003007212 */ /* 0x000fe400078efcff */
[----:B------:R-:W2:Y:S02]  /*2840*/  LDS R5, [UR6] ;  /* 0x00000006ff057984 */ /* 0x000ea40008000800 */
[C---:B------:R-:W-:Y:S02]  /*2850*/  LOP3.LUT R2, R0.reuse, 0xffff, RZ, 0xc0, !PT ;  /* 0x0000ffff00027812 */ /* 0x040fe400078ec0ff */
[----:B--2---:R-:W-:-:S04]  /*2860*/  LOP3.LUT R3, R0, 0xffff, R5, 0x80, !PT ;  /* 0x0000ffff00037812 */ /* 0x004fc800078e8005 */
[----:B------:R-:W-:-:S13]  /*2870*/  ISETP.NE.AND P0, PT, R3, R2, PT ;  /* 0x000000020300720c */ /* 0x000fda0003f05270 */
[----:B------:R-:W-:Y:S05]  /*2880*/  @P0 BRA `(.L_x_64) ;  /* 0x0000000000500947 */ /* 0x000fea0003800000 */
[----:B------:R-:W-:Y:S02]  /*2890*/  SHF.R.U32.HI R5, RZ, 0x10, R5 ;  /* 0x00000010ff057819 */ /* 0x000fe40000011605 */
[----:B------:R-:W-:-:S04]  /*28a0*/  SHF.R.U32.HI R2, RZ, 0x10, R0 ;  /* 0x00000010ff027819 */ /* 0x000fc80000011600 */
[----:B------:R-:W-:-:S04]  /*28b0*/  LOP3.LUT R5, R5, R2, RZ, 0xc0, !PT ;  /* 0x0000000205057212 */ /* 0x000fc800078ec0ff */
[----:B------:R-:W-:-:S13]  /*28c0*/  ISETP.NE.AND P0, PT, R5, R2, PT ;  /* 0x000000020500720c */ /* 0x000fda0003f05270 */
[----:B------:R-:W-:Y:S05]  /*28d0*/  @P0 BRA `(.L_x_65) ;  /* 0x0000000000300947 */ /* 0x000fea0003800000 */
[----:B------:R-:W-:Y:S01]  /*28e0*/  R2UR UR4, R0 ;  /* 0x00000000000472ca */ /* 0x000fe200000e0000 */
[----:B------:R-:W-:Y:S01]  /*28f0*/  VOTEU.ANY UR5, UPT, PT ;  /* 0x0000000000057886 */ /* 0x000fe200038e0100 */
[----:B------:R-:W2:Y:S01]  /*2900*/  S2R R0, SR_LANEID ;  /* 0x0000000000007919 */ /* 0x000ea20000000000 */
[----:B------:R-:W-:-:S10]  /*2910*/  UFLO.U32 UR5, UR5 ;  /* 0x00000005000572bd */ /* 0x000fd400080e0000 */
[----:B------:R-:W-:-:S06]  /*2920*/  ULOP3.LUT UR4, URZ, UR4, URZ, 0x33, !UPT ;  /* 0x00000004ff047292 */ /* 0x000fcc000f8e33ff */
[----:B------:R-:W-:-:S04]  /*2930*/  IMAD.U32 R2, RZ, RZ, UR4 ;  /* 0x00000004ff027e24 */ /* 0x000fc8000f8e00ff */
[----:B------:R-:W3:Y:S02]  /*2940*/  REDUX UR7, R2 ;  /* 0x00000000020773c4 */ /* 0x000ee40000000000 */
[----:B------:R4:W-:Y:S01]  /*2950*/  UTCATOMSWS.AND URZ, UR4 ;  /* 0x0000000400ff79e3 */ /* 0x0009e20008000000 */
[----:B--2---:R-:W-:Y:S01]  /*2960*/  ISETP.EQ.U32.AND P0, PT, R0, UR5, PT ;  /* 0x0000000500007c0c */ /* 0x004fe2000bf02070 */
[----:B---3--:R-:W-:-:S12]  /*2970*/  IMAD.U32 R0, RZ, RZ, UR7 ;  /* 0x00000007ff007e24 */ /* 0x008fd8000f8e00ff */
[----:B------:R4:W-:Y:S01]  /*2980*/  @P0 ATOMS.AND RZ, [UR6], R0 ;  /* 0x00000000ffff098c */ /* 0x0009e2000a800006 */
[----:B------:R-:W-:Y:S05]  /*2990*/  BRA `(.L_x_63) ;  /* 0x0000000000147947 */ /* 0x000fea0003800000 */
.L_x_65:
[----:B------:R-:W-:-:S07]  /*29a0*/  MOV R2, 0x29c0 ;  /* 0x000029c000027802 */ /* 0x000fce0000000f00 */
[----:B-1----:R-:W-:Y:S05]  /*29b0*/  CALL.REL.NOINC `($__internal_0_$__cuda_sm10x_tcgen05_guardrail_trap_col_being_dealloced_not_returned_by_alloc) ;  /* 0x0000000000447944 */ /* 0x002fea0003c00000 */
[----:B------:R-:W-:Y:S05]  /*29c0*/  BRA `(.L_x_63) ;  /* 0x0000000000087947 */ /* 0x000fea0003800000 */
.L_x_64:
[----:B------:R-:W-:-:S07]  /*29d0*/  MOV R2, 0x29f0 ;  /* 0x000029f000027802 */ /* 0x000fce0000000f00 */
[----:B-1----:R-:W-:Y:S05]  /*29e0*/  CALL.REL.NOINC `($__internal_2_$__cuda_sm10x_tcgen05_guardrail_trap_unallocated_columns_being_dealloced) ;  /* 0x0000000000507944 */ /* 0x002fea0003c00000 */
.L_x_63:
[----:B------:R-:W-:Y:S01]  /*29f0*/  NOP ;  /* 0x0000000000007918 */ /* 0x000fe20000000000 */
[----:B----4-:R-:W-:Y:S05]  /*2a00*/  EXIT ;  /* 0x000000000000794d */ /* 0x010fea0003800000 */
.L_x_54:
[----:B------:R-:W2:Y:S02]  /*2a10*/  SYNCS.PHASECHK.TRANS64.TRYWAIT P0, [UR8+0xc000], RZ ;  /* 0x00c000ffff0075a7 */ /* 0x000ea40008001108 */
[----:B--2---:R-:W-:Y:S05]  /*2a20*/  @!P0 BRA `(.L_x_54) ;  /* 0xfffffffc00f88947 */ /* 0x004fea000383ffff */
[----:B------:R-:W-:Y:S05]  /*2a30*/  BRA `(.L_x_66) ;  /* 0xfffffff0005c7947 */ /* 0x000fea000383ffff */
.L_x_56:
[----:B------:R-:W2:Y:S02]  /*2a40*/  SYNCS.PHASECHK.TRANS64.TRYWAIT P1, [UR8+0xc010], RZ ;  /* 0x00c010ffff0075a7 */ /* 0x000ea40008021108 */
[----:B--2---:R-:W-:Y:S05]  /*2a50*/  @!P1 BRA `(.L_x_56) ;  /* 0xfffffffc00f89947 */ /* 0x004fea000383ffff */
[----:B------:R-:W-:Y:S05]  /*2a60*/  BRA `(.L_x_67) ;  /* 0xfffffff000e87947 */ /* 0x000fea000383ffff */
.L_x_57:
[----:B------:R-:W3:Y:S02]  /*2a70*/  SYNCS.PHASECHK.TRANS64.TRYWAIT P0, [UR8+0xc000], R3 ;  /* 0x00c00003ff0075a7 */ /* 0x000ee40008001108 */
[----:B---3--:R-:W-:Y:S05]  /*2a80*/  @!P0 BRA `(.L_x_57) ;  /* 0xfffffffc00f88947 */ /* 0x008fea000383ffff */
[----:B------:R-:W-:Y:S05]  /*2a90*/  BRA `(.L_x_68) ;  /* 0xfffffff400647947 */ /* 0x000fea000383ffff */
.L_x_59:
[----:B------:R-:W3:Y:S02]  /*2aa0*/  SYNCS.PHASECHK.TRANS64.TRYWAIT P0, [UR8+0xc010], R3 ;  /* 0x00c01003ff0075a7 */ /* 0x000ee40008001108 */
[----:B---3--:R-:W-:Y:S05]  /*2ab0*/  @!P0 BRA `(.L_x_59) ;  /* 0xfffffffc00f88947 */ /* 0x008fea000383ffff */
[----:B------:R-:W-:Y:S05]  /*2ac0*/  BRA `(.L_x_69) ;  /* 0xfffffff400e47947 */ /* 0x000fea000383ffff */
        .weak           $__internal_0_$__cuda_sm10x_tcgen05_guardrail_trap_col_being_dealloced_not_returned_by_alloc
        .type           $__internal_0_$__cuda_sm10x_tcgen05_guardrail_trap_col_being_dealloced_not_returned_by_alloc,@function
        .size           $__internal_0_$__cuda_sm10x_tcgen05_guardrail_trap_col_being_dealloced_not_returned_by_alloc,($__internal_1_$__cuda_sm10x_tcgen05_guardrail_trap_phase_invalid_during_alloc - $__internal_0_$__cuda_sm10x_tcgen05_guardrail_trap_col_being_dealloced_not_returned_by_alloc)
$__internal_0_$__cuda_sm10x_tcgen05_guardrail_trap_col_being_dealloced_not_returned_by_alloc:
[----:B------:R-:W-:Y:S05]  /*2ad0*/  BPT.TRAP 0x1 ;  /* 0x000000040000795c */ /* 0x000fea0000300000 */
[----:B------:R-:W-:-:S04]  /*2ae0*/  IMAD.MOV.U32 R3, RZ, RZ, 0x0 ;  /* 0x00000000ff037424 */ /* 0x000fc800078e00ff */
[----:B------:R-:W-:Y:S05]  /*2af0*/  RET.REL.NODEC R2 `(gluon_tcgen05) ;  /* 0xffffffd402407950 */ /* 0x000fea0003c3ffff */
        .weak           $__internal_1_$__cuda_sm10x_tcgen05_guardrail_trap_phase_invalid_during_alloc
        .type           $__internal_1_$__cuda_sm10x_tcgen05_guardrail_trap_phase_invalid_during_alloc,@function
        .size           $__internal_1_$__cuda_sm10x_tcgen05_guardrail_trap_phase_invalid_during_alloc,($__internal_2_$__cuda_sm10x_tcgen05_guardrail_trap_unallocated_columns_being_dealloced - $__internal_1_$__cuda_sm10x_tcgen05_guardrail_trap_phase_invalid_during_alloc)
$__internal_1_$__cuda_sm10x_tcgen05_guardrail_trap_phase_invalid_during_alloc:
[----:B------:R-:W-:Y:S05]  /*2b00*/  BPT.TRAP 0x1 ;  /* 0x000000040000795c */ /* 0x000fea0000300000 */
[----:B------:R-:W-:-:S04]  /*2b10*/  IMAD.MOV.U32 R3, RZ, RZ, 0x0 ;  /* 0x00000000ff037424 */ /* 0x000fc800078e00ff */
[----:B------:R-:W-:Y:S05]  /*2b20*/  RET.REL.NODEC R2 `(gluon_tcgen05) ;  /* 0xffffffd402347950 */ /* 0x000fea0003c3ffff */
        .weak           $__internal_2_$__cuda_sm10x_tcgen05_guardrail_trap_unallocated_columns_being_dealloced
        .type           $__internal_2_$__cuda_sm10x_tcgen05_guardrail_trap_unallocated_columns_being_dealloced,@function
        .size           $__internal_2_$__cuda_sm10x_tcgen05_guardrail_trap_unallocated_columns_being_dealloced,(.L_x_73 - $__internal_2_$__cuda_sm10x_tcgen05_guardrail_trap_unallocated_columns_being_dealloced)
$__internal_2_$__cuda_sm10x_tcgen05_guardrail_trap_unallocated_columns_being_dealloced:
[----:B------:R-:W-:Y:S05]  /*2b30*/  BPT.TRAP 0x1 ;  /* 0x000000040000795c */ /* 0x000fea0000300000 */
[----:B------:R-:W-:-:S04]  /*2b40*/  IMAD.MOV.U32 R3, RZ, RZ, 0x0 ;  /* 0x00000000ff037424 */ /* 0x000fc800078e00ff */
[----:B------:R-:W-:Y:S05]  /*2b50*/  RET.REL.NODEC R2 `(gluon_tcgen05) ;  /* 0xffffffd402287950 */ /* 0x000fea0003c3ffff */
.L_x_70:
[----:B------:R-:W-:-:S00]  /*2b60*/  BRA `(.L_x_70) ;  /* 0xfffffffc00fc7947 */ /* 0x000fc0000383ffff */
[----:B------:R-:W-:-:S00]  /*2b70*/  NOP ;  /* 0x0000000000007918 */ /* 0x000fc00000000000 */
        /* <DEDUP_REMOVED lines=8> */
.L_x_73:


//--------------------- .nv.shared.gluon_tcgen05  --------------------------
	.section	.nv.shared.gluon_tcgen05,"aw",@nobits
	.sectionflags	@""
	.align	16
	.zero		1024


//--------------------- .nv.shared.reserved.0     --------------------------
	.section	.nv.shared.reserved.0,"aw",@nobits
	.align	8
	.weak		__nv_reservedSMEM_offset_0_alias
	.size		__nv_reservedSMEM_offset_0_alias, 0, 64
	.other		__nv_reservedSMEM_offset_0_alias,@"STO_CUDA_RESERVED_SHARED STV_DEFAULT"
__nv_reservedSMEM_offset_0_alias:
	.zero		0
.nv.shared.reserved.0:
	.zero		64
	.weak		__nv_reservedSMEM_allocation_phase
	.type		__nv_reservedSMEM_allocation_phase,@object
	.size		__nv_reservedSMEM_allocation_phase,(.L_0 - __nv_reservedSMEM_allocation_phase)
__nv_reservedSMEM_allocation_phase:
	.zero		1
.L_0:
	.zero		7
	.weak		__nv_reservedSMEM_devtool_atexit_pc
	.type		__nv_reservedSMEM_devtool_atexit_pc,@object
	.size		__nv_reservedSMEM_devtool_atexit_pc,(__nv_reservedSMEM_allocation_mask - __nv_reservedSMEM_devtool_atexit_pc)
__nv_reservedSMEM_devtool_atexit_pc:
	.zero		8
	.weak		__nv_reservedSMEM_allocation_mask
	.type		__nv_reservedSMEM_allocation_mask,@object
	.size		__nv_reservedSMEM_allocation_mask,(.L_2 - __nv_reservedSMEM_allocation_mask)
__nv_reservedSMEM_allocation_mask:
	.zero		4
.L_2:


//--------------------- .nv.constant0.gluon_tcgen05 --------------------------
	.section	.nv.constant0.gluon_tcgen05,"a",@progbits
	.sectionflags	@""
	.align	4
.nv.constant0.gluon_tcgen05:
	.zero		976


//--------------------- SYMBOLS --------------------------

	.type		.nv.reservedSmem.offset0,@object
	.size		.nv.reservedSmem.offset0,0x4
	.type		.nv.reservedSmem.cap,@object
	.size		.nv.reservedSmem.cap,0x4
